// cutlass_sweep.examples — 67_hopper_fp8_warp_specialized_gemm_with_blockwise_scaling/67_hopper_fp8_warp_specialized_gemm_with_blockwise_scaling.cu @ arch=sm_90
// __CUTLASS_EXAMPLE_DIR__=67_hopper_fp8_warp_specialized_gemm_with_blockwise_scaling
/***************************************************************************************************
 * Copyright (c) 2023 - 2025 NVIDIA CORPORATION & AFFILIATES. All rights reserved.
 * SPDX-License-Identifier: BSD-3-Clause
 *
 * Redistribution and use in source and binary forms, with or without
 * modification, are permitted provided that the following conditions are met:
 *
 * 1. Redistributions of source code must retain the above copyright notice, this
 * list of conditions and the following disclaimer.
 *
 * 2. Redistributions in binary form must reproduce the above copyright notice,
 * this list of conditions and the following disclaimer in the documentation
 * and/or other materials provided with the distribution.
 *
 * 3. Neither the name of the copyright holder nor the names of its
 * contributors may be used to endorse or promote products derived from
 * this software without specific prior written permission.
 *
 * THIS SOFTWARE IS PROVIDED BY THE COPYRIGHT HOLDERS AND CONTRIBUTORS "AS IS"
 * AND ANY EXPRESS OR IMPLIED WARRANTIES, INCLUDING, BUT NOT LIMITED TO, THE
 * IMPLIED WARRANTIES OF MERCHANTABILITY AND FITNESS FOR A PARTICULAR PURPOSE ARE
 * DISCLAIMED. IN NO EVENT SHALL THE COPYRIGHT HOLDER OR CONTRIBUTORS BE LIABLE
 * FOR ANY DIRECT, INDIRECT, INCIDENTAL, SPECIAL, EXEMPLARY, OR CONSEQUENTIAL
 * DAMAGES (INCLUDING, BUT NOT LIMITED TO, PROCUREMENT OF SUBSTITUTE GOODS OR
 * SERVICES; LOSS OF USE, DATA, OR PROFITS; OR BUSINESS INTERRUPTION) HOWEVER
 * CAUSED AND ON ANY THEORY OF LIABILITY, WHETHER IN CONTRACT, STRICT LIABILITY,
 * OR TORT (INCLUDING NEGLIGENCE OR OTHERWISE) ARISING IN ANY WAY OUT OF THE USE
 * OF THIS SOFTWARE, EVEN IF ADVISED OF THE POSSIBILITY OF SUCH DAMAGE.
 *
 **************************************************************************************************/

/*! \file
    \brief Blocked scale Hopper FP8 GEMM example using CUTLASS 3.0 APIs for NVIDIA Hopper architecture
    This example demonstrate a blocked scaled FP8 GEMM using the new CUTLASS 3.0.
    APIs on NVIDIA Hopper architecture. New features that will be showcased in this example are as follows:
    1. NVIDIA Hopper architecture introduces a new series of tensor core instructions (GMMA)
    which are more efficient than the Ampere tensor core instructions.
    2. NVIDIA Hopper architecture includes new Tensor Memory Accelerator (TMA) unit to transfer large
    blocks of data efficiently between global memory and shared memory. TMA also supports asynchronous
    copies between thread blocks in a cluster.
    3. This example uses the Warp Specialized kernel design (see /media/docs/efficient_gemm.md for details).
    4. This example shows all important fusions used by FP8 gemm kernels, i.e., blocked scale factor for
    A, B tensor, the abs_max value of D tensor.
    5. A simple way to tune the CTA rasterization direction and swizzle pattern of Hopper kernels. Both the
    CTA rasterization direction and swizzle pattern impact cross-CTA locality of accesses. By tuning we can
    improve performance.
    Examples:
      $ ./examples/67_hopper_fp8_warp_specialized_gemm_with_blockwise_scaling/67_hopper_fp8_warp_specialized_gemm_with_blockwise_scaling  \
        --m=2816 --n=3072 --k=16384 \
        --save_aux=false --save_amax=false \
        --device_scale=false --raster=h --swizzle=2
*/

#include <iostream>

#include "cutlass/cutlass.h"
#include "cutlass/numeric_types.h"

#include "cute/tensor.hpp"
#include "cutlass/tensor_ref.h"
#include "cutlass/gemm/dispatch_policy.hpp"
#include "cutlass/gemm/collective/collective_builder.hpp"
#include "cutlass/gemm/device/gemm_universal_adapter.h"
#include "cutlass/gemm/kernel/gemm_universal.hpp"
#include "cutlass/gemm/kernel/tile_scheduler_params.h"
#include "cutlass/epilogue/dispatch_policy.hpp"
#include "cutlass/epilogue/collective/collective_builder.hpp"

#include "cutlass/util/command_line.h"
#include "cutlass/util/distribution.h"
#include "cutlass/util/host_tensor.h"
#include "cutlass/util/packed_stride.hpp"
#include "cutlass/util/tensor_view_io.h"
#include "cutlass/util/reference/host/tensor_fill.h"
#include "cutlass/util/reference/host/tensor_copy.h"
#include "cutlass/util/reference/host/tensor_compare.h"
#include "cutlass/util/reference/host/tensor_norm.h"
#include "cutlass/util/reference/host/gett.hpp"

// Includes from examples directory
#include "helper.h"
#include "hopper_fp8_commandline.hpp"

using namespace cute;

#if defined(CUTLASS_ARCH_MMA_SM90_SUPPORTED)

/////////////////////////////////////////////////////////////////////////////////////////////////
/// GEMM kernel configurations
/////////////////////////////////////////////////////////////////////////////////////////////////

// A matrix configuration
using         ElementA    = cutlass::float_e4m3_t;                          // Element type for A matrix operand
using         LayoutA     = cutlass::layout::RowMajor;                      // Layout type for A matrix operand
constexpr int AlignmentA  = 128 / cutlass::sizeof_bits<ElementA>::value;    // Memory access granularity/alignment of A matrix in units of elements (up to 16 bytes)

// B matrix configuration
using         ElementB    = cutlass::float_e4m3_t;                          // Element type for B matrix operand
using         LayoutB     = cutlass::layout::ColumnMajor;                   // Layout type for B matrix operand
constexpr int AlignmentB  = 128 / cutlass::sizeof_bits<ElementB>::value;    // Memory access granularity/alignment of B matrix in units of elements (up to 16 bytes)

// C matrix configuration
using         ElementC    = float;                          // Element type for C and D matrix operands
using         LayoutC     = cutlass::layout::ColumnMajor;                   // Layout type for C and D matrix operands
constexpr int AlignmentC  = 128 / cutlass::sizeof_bits<ElementC>::value;    // Memory access granularity/alignment of C matrix in units of elements (up to 16 bytes)

// D matrix configuration
using         ElementD    = ElementC;
using         LayoutD     = LayoutC;
constexpr int AlignmentD  = AlignmentC;

// Auxiliary matrix configuration and other fusion types
using         ElementAux   = ElementC;
using         LayoutAux    = LayoutC;
using         ElementAmax  = float;
using         ElementBias  = float;

// Core kernel configurations
using ElementAccumulator  = float;                                          // Element type for internal accumulation
using ElementBlockScale   = float;                                          // Element type for blockscaling during accumulation
using ElementCompute      = float;                                          // Element type for epilogue computation
using ArchTag             = cutlass::arch::Sm90;                            // Tag indicating the minimum SM that supports the intended feature
using OperatorClass       = cutlass::arch::OpClassTensorOp;                 // Operator class tag
using TileShape           = Shape<_128,_128,_128>;                           // Threadblock-level tile size
using ClusterShape        = Shape<_1,_2,_1>;                                // Shape of the threadblocks in a cluster

using ScaleConfig = decltype(cutlass::detail::sm90_trivial_blockwise_scale_config(TileShape{}));

using LayoutSFA             = decltype(ScaleConfig::deduce_layoutSFA());                     // Layout type for SFA matrix operand
using LayoutSFB             = decltype(ScaleConfig::deduce_layoutSFB());                     // Layout type for SFB matrix operand

using KernelSchedule      = cutlass::gemm::KernelTmaWarpSpecializedCooperativeFP8Blockwise; 
using EpilogueSchedule    = cutlass::epilogue::TmaWarpSpecializedCooperative;

using EpilogueTileType    = cutlass::epilogue::collective::EpilogueTileAuto;
using FusionOperation     = cutlass::epilogue::fusion::ScaledLinCombPerRowBiasEltActAmaxAux<
    LayoutAux, cutlass::epilogue::thread::ReLU, ElementD, ElementCompute, ElementAux, ElementAmax, ElementBias, ElementC>;

using CollectiveEpilogue = typename cutlass::epilogue::collective::CollectiveBuilder<
    ArchTag, OperatorClass,
    TileShape, ClusterShape,
    EpilogueTileType,
    ElementAccumulator, ElementCompute,
    ElementC, LayoutC, AlignmentC,
    ElementD, LayoutD, AlignmentD,
    EpilogueSchedule,
    FusionOperation
  >::CollectiveOp;

using CollectiveMainloopWithBlockWiseScaling = typename cutlass::gemm::collective::CollectiveBuilder<
    ArchTag, OperatorClass,
    ElementA, cute::tuple<LayoutA, LayoutSFA>, AlignmentA,
    ElementB, cute::tuple<LayoutB, LayoutSFB>, AlignmentB,
    ElementAccumulator,
    TileShape, ClusterShape,
    cutlass::gemm::collective::StageCountAutoCarveout<
      static_cast<int>(sizeof(typename CollectiveEpilogue::SharedStorage))
    >,
    KernelSchedule
  >::CollectiveOp;

using GemmKernel = cutlass::gemm::kernel::GemmUniversal<
    Shape<int,int,int,int>, // Indicates ProblemShape
    CollectiveMainloopWithBlockWiseScaling,
    CollectiveEpilogue
>;

using Gemm = cutlass::gemm::device::GemmUniversalAdapter<GemmKernel>;

// Extract information from Gemm kernel.
using EpilogueOutputOp  = typename Gemm::EpilogueOutputOp;
using ElementScalar     = typename EpilogueOutputOp::ElementScalar;
using ElementAmax       = typename EpilogueOutputOp::ElementAmax;
using ActivationFunctor = typename EpilogueOutputOp::ActivationFn;

using StrideA = typename Gemm::GemmKernel::StrideA;
using StrideB = typename Gemm::GemmKernel::StrideB;
using StrideC = typename Gemm::GemmKernel::StrideC;
using StrideD = typename Gemm::GemmKernel::StrideD;
using StrideAux = StrideD;

constexpr bool IsDFp8 =
    cute::is_same_v<ElementD, cutlass::float_e4m3_t> or
    cute::is_same_v<ElementD, cutlass::float_e5m2_t>;

constexpr bool IsAuxFp8 =
    cute::is_same_v<ElementAux, cutlass::float_e4m3_t> or
    cute::is_same_v<ElementAux, cutlass::float_e5m2_t>;

static_assert(cute::is_same_v<ElementAccumulator, ElementBlockScale>,
             "ElementAccumulator and ElementBlockScale should be same datatype");

/// Initialization
StrideA stride_A;
StrideB stride_B;
StrideC stride_C;
StrideD stride_D;
StrideAux stride_aux;
LayoutSFA layout_SFA;
LayoutSFB layout_SFB;
uint64_t seed;

using LayoutScalar = cutlass::layout::PackedVectorLayout;
cutlass::HostTensor<ElementA  , LayoutA  > tensor_A;
cutlass::HostTensor<ElementB  , LayoutB  > tensor_B;
cutlass::HostTensor<ElementC  , LayoutC  > tensor_C;
cutlass::HostTensor<ElementD  , LayoutD  > tensor_D;
cutlass::HostTensor<ElementBlockScale, LayoutScalar> blockscale_tensor_A;
cutlass::HostTensor<ElementBlockScale, LayoutScalar> blockscale_tensor_B;
cutlass::HostTensor<ElementD  , LayoutD  > tensor_ref_D;
cutlass::HostTensor<ElementAux, LayoutAux> tensor_aux;
cutlass::HostTensor<ElementAux, LayoutAux> tensor_ref_aux;

cutlass::HostTensor<ElementScalar, LayoutScalar> scalar_alpha;
cutlass::HostTensor<ElementScalar, LayoutScalar> scalar_beta;
cutlass::HostTensor<ElementScalar, LayoutScalar> scale_A;
cutlass::HostTensor<ElementScalar, LayoutScalar> scale_B;
cutlass::HostTensor<ElementScalar, LayoutScalar> scale_C;
cutlass::HostTensor<ElementScalar, LayoutScalar> scale_D;
cutlass::HostTensor<ElementScalar, LayoutScalar> scale_aux;
cutlass::HostTensor<ElementAmax  , LayoutScalar> abs_max_D;
cutlass::HostTensor<ElementAmax  , LayoutScalar> reference_abs_max_D;
cutlass::HostTensor<ElementAmax  , LayoutScalar> abs_max_aux;
cutlass::HostTensor<ElementAmax  , LayoutScalar> reference_abs_max_aux;

#endif // defined(CUTLASS_ARCH_MMA_SM90_SUPPORTED)

/////////////////////////////////////////////////////////////////////////////////////////////////
/// Testbed utility types
/////////////////////////////////////////////////////////////////////////////////////////////////

using RasterOrderOptions = typename cutlass::gemm::kernel::detail::PersistentTileSchedulerSm90Params::RasterOrderOptions;

/// Result structure
struct Result
{
  double avg_runtime_ms;
  double gflops;
  cutlass::Status status;
  cudaError_t error;
  bool passed;

  Result(
    double avg_runtime_ms = 0,
    double gflops = 0,
    cutlass::Status status = cutlass::Status::kSuccess,
    cudaError_t error = cudaSuccess)
  :
    avg_runtime_ms(avg_runtime_ms), gflops(gflops), status(status), error(error), passed(false)
  {}

};

#if defined(CUTLASS_ARCH_MMA_SM90_SUPPORTED)

/////////////////////////////////////////////////////////////////////////////////////////////////
/// GEMM setup and evaluation
/////////////////////////////////////////////////////////////////////////////////////////////////

/// Helper to initialize a block of device data
template <typename Element, typename Layout>
bool initialize_tensor(
  cutlass::TensorView<Element, Layout> view,
  cutlass::Distribution::Kind dist_kind,
  uint64_t seed) {

  if (dist_kind == cutlass::Distribution::Uniform) {

    double scope_max, scope_min;
    int bits_input = cutlass::sizeof_bits<Element>::value;
    int bits_output = cutlass::sizeof_bits<Element>::value;

    if (bits_input == 1) {
      scope_max = 2;
      scope_min = 0;
    } else if (bits_input <= 8) {
      scope_max = 2;
      scope_min = -2;
    } else if (bits_output == 16) {
      scope_max = 5;
      scope_min = -5;
    } else {
      scope_max = 8;
      scope_min = -8;
    }

    cutlass::reference::host::TensorFillRandomUniform(
      view, seed, scope_max, scope_min, bits_input);
  }
  else if (dist_kind == cutlass::Distribution::AllZeros) {
    cutlass::reference::host::TensorFill(view);
  }
  else if (dist_kind == cutlass::Distribution::Identity) {

    cutlass::reference::host::TensorFillIdentity(view);
  }
  else if (dist_kind == cutlass::Distribution::Gaussian) {

    cutlass::reference::host::TensorFillRandomGaussian(view, seed, 0, 0.5);
  }
  else if (dist_kind == cutlass::Distribution::Sequential) {
    cutlass::reference::host::BlockFillSequential(view.data(), view.capacity());
  }
  else {
    throw std::runtime_error("Not implementated.");
  }

  return true;
}

/// Helper to initialize a block of device data (scale_tensors)
template <typename Element, typename Layout>
bool initialize_scale_tensor(
  cutlass::TensorView<Element, Layout> view,
  cutlass::Distribution::Kind dist_kind,
  uint64_t seed) {

  if (dist_kind == cutlass::Distribution::Uniform) {

    double scope_max, scope_min;

    scope_min = -1;
    scope_max = 1;

    cutlass::reference::host::TensorFillRandomUniform(
      view, seed, scope_max, scope_min);
  }
  else if (dist_kind == cutlass::Distribution::AllZeros) {
    cutlass::reference::host::TensorFill(view);
  }
  else if (dist_kind == cutlass::Distribution::Identity) {

    cutlass::reference::host::TensorFillIdentity(view);
  }
  else if (dist_kind == cutlass::Distribution::Gaussian) {

    cutlass::reference::host::TensorFillRandomGaussian(view, seed, 0, 0.5);
  }
  else if (dist_kind == cutlass::Distribution::Sequential) {
    cutlass::reference::host::BlockFillSequential(view.data(), view.capacity());
  }
  else {
    throw std::runtime_error("Not implementated.");
  }

  return true;
}

/// Initialize operands to be used in the GEMM and reference GEMM
void initialize(const Options<RasterOrderOptions> &options) {

  stride_A = cutlass::make_cute_packed_stride(StrideA{}, cute::make_shape(options.m, options.k, options.l));
  stride_B = cutlass::make_cute_packed_stride(StrideB{}, cute::make_shape(options.n, options.k, options.l));
  stride_C = cutlass::make_cute_packed_stride(StrideC{}, cute::make_shape(options.m, options.n, options.l));
  stride_D = cutlass::make_cute_packed_stride(StrideD{}, cute::make_shape(options.m, options.n, options.l));
  stride_aux = stride_D;

  // Layout SFA and SFB represent logically broadcasting data in CuTe.
  // E.g., if Layout SFA has shape ((ScaleGranularityM, M / ScaleGranularityM), (ScaleGraunularityK, K / ScaleGranularityK))
  // and strides ((0, 1), (0, M / ScaleGraunuarlityM)), then each collection of ScaleGranularityM x ScaleGranularityK
  // indices in the tensor map to the same offset.

  layout_SFA = ScaleConfig::tile_atom_to_shape_SFA(make_shape(options.m, options.n, options.k, options.l));
  layout_SFB = ScaleConfig::tile_atom_to_shape_SFB(make_shape(options.m, options.n, options.k, options.l));

  auto a_coord = cutlass::make_Coord(options.m * options.l, options.k);
  auto c_coord = cutlass::make_Coord(options.m * options.l, options.n);
  auto b_coord = cutlass::make_Coord(options.k, options.n * options.l);
  auto blockscale_a_coord = cutlass::make_Coord(size(filter_zeros(layout_SFA)));
  auto blockscale_b_coord = cutlass::make_Coord(size(filter_zeros(layout_SFB)));

  tensor_A.resize(a_coord);
  blockscale_tensor_A.resize(blockscale_a_coord);
  tensor_B.resize(b_coord);
  blockscale_tensor_B.resize(blockscale_b_coord);
  tensor_C.resize(c_coord);
  tensor_D.resize(c_coord);
  tensor_ref_D.resize(c_coord);

  cutlass::Distribution::Kind dist_A = cutlass::Distribution::Uniform;
  cutlass::Distribution::Kind dist_B = cutlass::Distribution::Uniform;
  cutlass::Distribution::Kind dist_C = cutlass::Distribution::Uniform;
  cutlass::Distribution::Kind dist_scaleA = cutlass::Distribution::Uniform;
  cutlass::Distribution::Kind dist_scaleB = cutlass::Distribution::Uniform;

  initialize_tensor(tensor_A.host_view(), dist_A, seed + 2022);
  initialize_tensor(tensor_B.host_view(), dist_B, seed + 2023);
  initialize_tensor(tensor_C.host_view(), dist_C, seed + 2024);
  initialize_scale_tensor(blockscale_tensor_A.host_view(), dist_scaleA, seed + 2025);
  initialize_scale_tensor(blockscale_tensor_B.host_view(), dist_scaleB, seed + 2026);

#if 0 // Dump blockscaled tensors
  std::cout << "blockscale_tensor_A: " << blockscale_a_coord << std::endl;
  std::cout << blockscale_tensor_A.host_view() << "\n";
  std::cout << "blockscale_tensor_B: " << blockscale_b_coord << std::endl;
  std::cout << blockscale_tensor_B.host_view() << "\n";
#endif

  // Print block scaling tensors on the host side.
  tensor_A.sync_device();
  tensor_B.sync_device();
  tensor_C.sync_device();
  tensor_D.sync_device();
  blockscale_tensor_A.sync_device();
  blockscale_tensor_B.sync_device();

  if (options.save_aux) {
    tensor_aux.resize(c_coord);
    tensor_aux.sync_device();
    tensor_ref_aux.resize(c_coord);
  }

  if (options.device_scale) {
    scalar_alpha.resize(cutlass::make_Coord(1));
    scalar_beta.resize(cutlass::make_Coord(1));
    scale_A.resize(cutlass::make_Coord(1));
    scale_B.resize(cutlass::make_Coord(1));
    scale_C.resize(cutlass::make_Coord(1));
    scale_D.resize(cutlass::make_Coord(1));
    scale_aux.resize(cutlass::make_Coord(1));

    cutlass::reference::host::TensorFill(scalar_alpha.host_view(), options.alpha);
    cutlass::reference::host::TensorFill(scalar_beta.host_view(), options.beta);
    cutlass::reference::host::TensorFill(scale_A.host_view(), options.scale_a);
    cutlass::reference::host::TensorFill(scale_B.host_view(), options.scale_b);
    cutlass::reference::host::TensorFill(scale_C.host_view(), options.scale_c);
    cutlass::reference::host::TensorFill(scale_D.host_view(), options.scale_d);
    cutlass::reference::host::TensorFill(scale_aux.host_view(), options.scale_aux);

    scalar_alpha.sync_device();
    scalar_beta.sync_device();
    scale_A.sync_device();
    scale_B.sync_device();
    scale_C.sync_device();
    scale_D.sync_device();
    scale_aux.sync_device();
  }

  if (IsDFp8 && options.save_amax) {
    abs_max_D.resize(cutlass::make_Coord(1));
    initialize_tensor(abs_max_D.host_view(), cutlass::Distribution::AllZeros, 0);
    abs_max_D.sync_device();
    reference_abs_max_D.resize(cutlass::make_Coord(1));
    initialize_tensor(reference_abs_max_D.host_view(), cutlass::Distribution::AllZeros, 0);
  }

  if (IsAuxFp8 && options.save_aux && options.save_amax) {
    abs_max_aux.resize(cutlass::make_Coord(1));
    initialize_tensor(abs_max_aux.host_view(), cutlass::Distribution::AllZeros, 0);
    abs_max_aux.sync_device();
    reference_abs_max_aux.resize(cutlass::make_Coord(1));
    initialize_tensor(reference_abs_max_aux.host_view(), cutlass::Distribution::AllZeros, 0);
  }
}

/// Populates a Gemm::Arguments structure from the given commandline options
typename Gemm::Arguments args_from_options(const Options<RasterOrderOptions> &options)
{
  typename Gemm::Arguments arguments{
    cutlass::gemm::GemmUniversalMode::kGemm,
    {options.m, options.n, options.k, options.l},
    {tensor_A.device_data(),
     stride_A,
     tensor_B.device_data(),
     stride_B,
     blockscale_tensor_A.device_data(),
     layout_SFA,
     blockscale_tensor_B.device_data(),
     layout_SFB
     },
    {
      {}, // epilogue.thread
      tensor_C.device_data(), stride_C,
      tensor_D.device_data(), stride_D
    }
  };

  auto &fusion_args = arguments.epilogue.thread;
  fusion_args.alpha = options.alpha;
  fusion_args.beta = options.beta;
  fusion_args.alpha_ptr = scalar_alpha.device_data();
  fusion_args.beta_ptr = scalar_beta.device_data();
  fusion_args.scale_a = options.scale_a;
  fusion_args.scale_b = options.scale_b;
  fusion_args.scale_c = options.scale_c;
  fusion_args.scale_a_ptr = scale_A.device_data();
  fusion_args.scale_b_ptr = scale_B.device_data();
  fusion_args.scale_c_ptr = scale_C.device_data();

  // ignored if tensor types are not fp8
  fusion_args.scale_d = options.scale_d;
  fusion_args.scale_aux = options.scale_aux;
  fusion_args.scale_d_ptr = scale_D.device_data();
  fusion_args.scale_aux_ptr = scale_aux.device_data();

  // leaving/setting these as nullptr disables the fusion at runtime
  fusion_args.bias_ptr = nullptr;

  if (options.save_aux) {
    fusion_args.aux_ptr = tensor_aux.device_data();
    fusion_args.dAux = stride_aux;
    if (options.save_amax) {
      fusion_args.amax_aux_ptr = abs_max_aux.device_data();
    }
  }

  if (options.save_amax) {
    fusion_args.amax_D_ptr = abs_max_D.device_data();
  }

  arguments.scheduler.raster_order = options.raster;
  // The tile scheduler will swizzle up to 8 and with the nearest multiple of 2 (i.e., 1, 2, 4, and 8)
  arguments.scheduler.max_swizzle_size = options.swizzle;

  return arguments;
}

bool verify(const Options<RasterOrderOptions> &options) {
  //
  // Compute reference output
  //

  // Create instantiation for device reference gemm kernel
  auto A = cute::make_tensor(tensor_A.host_data(),
                             cute::make_layout(
                                cute::make_shape(options.m, options.k, options.l),
                                stride_A
                              )
                            );
  auto B = cute::make_tensor(tensor_B.host_data(),
                             cute::make_layout(
                               cute::make_shape(options.n, options.k, options.l),
                               stride_B
                              )
                            );
  auto C = cute::make_tensor(tensor_C.host_data(),
                             cute::make_layout(
                                cute::make_shape(options.m, options.n, options.l),
                                stride_C
                              )
                            );
  auto D = cute::make_tensor(tensor_ref_D.host_data(),
                             cute::make_layout(
                                cute::make_shape(options.m, options.n, options.l),
                                stride_D
                              )
                            );
  auto Aux = cute::make_tensor(tensor_ref_aux.host_data(),
                               cute::make_layout(
                                  cute::make_shape(options.m, options.n, options.l),
                                  stride_aux
                                )
                              );

  auto SFA = cute::make_tensor(blockscale_tensor_A.host_data(), layout_SFA);
  auto SFB = cute::make_tensor(blockscale_tensor_B.host_data(), layout_SFB);

  using unused_t = decltype(D);

  cutlass::reference::host::GettBlockScalingMainloopParams<
      ElementAccumulator,
      decltype(A),
      decltype(SFA),
      decltype(B),
      decltype(SFB)
    > mainloop_params{A, SFA, B, SFB};

  cutlass::reference::host::GettEpilogueParams<
      ElementScalar,
      ElementScalar,
      ElementAccumulator,
      ElementCompute,
      decltype(C),
      decltype(D),
      unused_t, // bias
      decltype(Aux),
      unused_t, // valpha
      unused_t, // vbeta
      ActivationFunctor
  > epilogue_params;

  epilogue_params.C = C;
  epilogue_params.D = D;
  epilogue_params.Aux = Aux;
  epilogue_params.alpha = options.alpha;
  epilogue_params.beta = options.beta;
  epilogue_params.scale_a = options.scale_a;
  epilogue_params.scale_b = options.scale_b;
  epilogue_params.scale_c = options.scale_c;
  epilogue_params.scale_d = options.scale_d;
  epilogue_params.scale_aux = options.scale_aux;
  epilogue_params.abs_max_D = reference_abs_max_D.host_data();
  epilogue_params.abs_max_Aux = reference_abs_max_aux.host_data();

  // get reference result
  cutlass::reference::host::Gemm3x(mainloop_params, epilogue_params);

  // compare_reference
  bool passed = true;
  tensor_D.sync_host();
  passed &= cutlass::reference::host::TensorRelativelyEquals(tensor_D.host_view(), tensor_ref_D.host_view(), ElementAux(options.epsilon), ElementAux(options.non_zero_floor));
  double mse = cutlass::reference::host::TensorMSE(tensor_D.host_view(), tensor_ref_D.host_view());
  double mre = cutlass::reference::host::TensorMRE(tensor_D.host_view(), tensor_ref_D.host_view());
  double max_error = cutlass::reference::host::TensorGreatestError(tensor_D.host_view(), tensor_ref_D.host_view());
  std::cout << "  Result MSE: " << mse << ", MRE: " << mre << ", greatest error: " << max_error << std::endl;

#if 0
  std::cout << "tensor_ref_D.host_view() {" << std::endl
            << tensor_ref_D.host_view() << std::endl
            << "}"  << std::endl;
  std::cout << "tensor_D.host_view() {" << std::endl
            << tensor_D.host_view() << std::endl
            << "}"  << std::endl;
#endif

  if (IsDFp8 && options.save_amax) {
    abs_max_D.sync_host();
    std::cout << "  Abs max D: " << abs_max_D.at(cutlass::make_Coord(0)) << ", reference: " << reference_abs_max_D.at(cutlass::make_Coord(0)) << std::endl;
    passed &= cutlass::relatively_equal(abs_max_D.at(cutlass::make_Coord(0)), reference_abs_max_D.at(cutlass::make_Coord(0)), ElementScalar(options.epsilon), ElementScalar(options.non_zero_floor));
  }

  if (options.save_aux) {
    tensor_aux.sync_host();
    passed &= cutlass::reference::host::TensorRelativelyEquals(tensor_aux.host_view(), tensor_ref_aux.host_view(), ElementAux(options.epsilon), ElementAux(options.non_zero_floor));
    mse = cutlass::reference::host::TensorMSE(tensor_aux.host_view(), tensor_ref_aux.host_view());
    mre = cutlass::reference::host::TensorMRE(tensor_aux.host_view(), tensor_ref_aux.host_view());
    max_error = cutlass::reference::host::TensorGreatestError(tensor_aux.host_view(), tensor_ref_aux.host_view());
    std::cout << "  Aux MSE: " << mse << ", MRE: " << mre << ", greatest error: " << max_error << std::endl;
    if (IsAuxFp8 && options.save_amax) {
      abs_max_aux.sync_host();
      std::cout << "  Abs max aux: " << abs_max_aux.at(cutlass::make_Coord(0)) << ", reference: " << reference_abs_max_aux.at(cutlass::make_Coord(0)) << std::endl;
      passed &= cutlass::relatively_equal(abs_max_aux.at(cutlass::make_Coord(0)), reference_abs_max_aux.at(cutlass::make_Coord(0)), ElementScalar(options.epsilon), ElementScalar(options.non_zero_floor));
    }
  }

  return passed;
}

/// Execute a given example GEMM computation
template <typename Gemm>
int run(Options<RasterOrderOptions> &options)
{
  initialize(options);

  // Instantiate CUTLASS kernel depending on templates
  Gemm gemm;

  // Create a structure of gemm kernel arguments suitable for invoking an instance of Gemm
  auto arguments = args_from_options(options);

  // Using the arguments, query for extra workspace required for matrix multiplication computation
  size_t workspace_size = Gemm::get_workspace_size(arguments);

  // Allocate workspace memory
  cutlass::device_memory::allocation<uint8_t> workspace(workspace_size);

  // Check if the problem size is supported or not
  CUTLASS_CHECK(gemm.can_implement(arguments));

  // Initialize CUTLASS kernel with arguments and workspace pointer
  CUTLASS_CHECK(gemm.initialize(arguments, workspace.get()));

  // Correctness / Warmup iteration
  CUTLASS_CHECK(gemm.run());

  // Check if output from CUTLASS kernel and reference kernel are equal or not
  Result result;
  if (options.verify) {
    result.passed = verify(options);

    std::cout << "  Disposition: " << (result.passed ? "Passed" : "Failed") << std::endl;
  }
  else {
    result.passed = true;
  }

  // Run profiling loop
  if (options.iterations > 0)
  {
    GpuTimer timer;
    for (int iter = 0; iter < options.warmup + options.iterations; ++iter) {
      if (iter == options.warmup)
        timer.start();
      CUTLASS_CHECK(gemm.run());
    }
    timer.stop();

    // Compute average runtime and GFLOPs.
    float elapsed_ms = timer.elapsed_millis();
    result.avg_runtime_ms = double(elapsed_ms) / double(options.iterations);
    result.gflops = options.gflops(result.avg_runtime_ms / 1000.0);

    std::string raster = "Heuristic";

    if (options.raster == RasterOrderOptions::AlongN) {
      raster = "Along N";
    }
    else if (options.raster == RasterOrderOptions::AlongM) {
      raster = "Along M";
    }

    std::cout << "  Problem Size: " << options.m << 'x' << options.n << 'x' << options.k << 'x' << options.l << std::endl;
    std::cout << "  Rasterization: " << raster << " with a maximum CTA swizzle of " << options.swizzle << std::endl;
    std::cout << "  Avg runtime: " << result.avg_runtime_ms << " ms" << std::endl;
    std::cout << "  GFLOPS: " << result.gflops << std::endl;
  }

  return result.passed;
}

#endif // defined(CUTLASS_ARCH_MMA_SM90_SUPPORTED)

///////////////////////////////////////////////////////////////////////////////////////////////////

int main(int argc, char const **args) {

  // CUTLASS must be compiled with CUDA 12.0 Toolkit to run this example
  // and must have compute capability at least 90.
  if (__CUDACC_VER_MAJOR__ < 12) {
    std::cerr << "This example requires CUDA 12 or newer.\n";
    // Returning zero so this test passes on older Toolkits. Its actions are no-op.
    return 0;
  }

  cudaDeviceProp props;
  int current_device_id;
  CUDA_CHECK(cudaGetDevice(&current_device_id));
  CUDA_CHECK(cudaGetDeviceProperties(&props, current_device_id));
  cudaError_t error = cudaGetDeviceProperties(&props, 0);
  if (props.major != 9) {
    std::cerr
      << "This example requires a GPU of NVIDIA's Hopper Architecture or "
      << "later (compute capability 90 or greater).\n";
    return 0;
  }
  //
  // Parse options
  //

  Options<RasterOrderOptions> options;

  options.parse(argc, args);

  if (options.help) {
    options.print_usage(std::cout) << std::endl;
    return 0;
  }

  //
  // Evaluate CUTLASS kernels
  //

#if defined(CUTLASS_ARCH_MMA_SM90_SUPPORTED)
  bool passed = run<Gemm>(options);
  if (!passed)
    return -1;
#endif

  return 0;
}

/////////////////////////////////////////////////////////////////////////////////////////////////


// ===== COMPILED SASS (sm_90a) =====

	.target	sm_90a

	.elftype	@"ET_EXEC"


//--------------------- .note.nv.tkinfo           --------------------------
	.section	.note.nv.tkinfo,"",@"SHT_NOTE"
	.sectionflags	@"SHF_NOTE_NV_TKINFO"
	.tkinfo
        /*0018*/ 	.word	0x00000002
        /*0030*/ 	.string	""
        /*0030*/ 	.string	"ptxas"
        /*0030*/ 	.string	"Cuda compilation tools, release 13.0, V13.0.88"
        /*0030*/ 	.string	"Build cuda_13.0.r13.0/compiler.36424714_0"
        /*0030*/ 	.string	"-arch sm_90a -m 64 "



//--------------------- .note.nv.cuinfo           --------------------------
	.section	.note.nv.cuinfo,"",@"SHT_NOTE"
	.sectionflags	@"SHF_NOTE_NV_CUINFO"
        /*0018*/ 	.short	0x0002
        /*001a*/ 	.short	0x005a
        /*001c*/ 	.short	0x0082
	.zero		2


//--------------------- .nv.info                  --------------------------
	.section	.nv.info,"",@"SHT_CUDA_INFO"
	.align	4


	//----- nvinfo : EIATTR_REGCOUNT
	.align		4
        /*0000*/ 	.byte	0x04, 0x2f
        /*0002*/ 	.short	(.L_16 - .L_15)
	.align		4
.L_15:
        /*0004*/ 	.word	index@(_ZN7cutlass13device_kernelINS_4gemm6kernel13GemmUniversalIN4cute5tupleIJiiiiEEENS1_10collective13CollectiveMmaINS1_46MainloopSm90TmaGmmaWarpSpecializedBlockwiseFP8ILi4ENS5_IJNS4_1CILi1EEENSA_ILi2EEESB_EEENS1_47KernelTmaWarpSpecializedCooperativeFP8BlockwiseEEENS5_IJNSA_ILi128EEESG_SG_EEENS_12float_e4m3_tENS5_IJNS5_IJlSB_lEEENS4_6LayoutINS5_IJNS5_IJSG_iEEESL_iEEENS5_IJNS5_IJNSA_ILi0EEESB_EEENS5_IJSN_iEEEiEEEEEEEESI_SS_NS4_8TiledMMAINS4_8MMA_AtomIJNS4_4SM904GMMA31MMA_64x128x32_F32E4M3E4M3_SS_TNILNSW_7ScaleInE1ELSY_1EEEEEENSK_INS5_IJSC_SB_SB_EEENS5_IJSB_SN_SN_EEEEENS5_IJNS4_10UnderscoreES14_S14_EEEEENS4_23SM90_TMA_LOAD_MULTICASTENS4_14ComposedLayoutINS4_7SwizzleILi3ELi4ELi3EEENS4_18smem_ptr_flag_bitsILi8EEENSK_INS5_IJNSA_ILi8EEESG_EEENS5_IJSG_SB_EEEEEEEvNS4_8identityENS4_13SM90_TMA_LOADES1H_vS1I_EENS_8epilogue10collective18CollectiveEpilogueINS1L_22Sm90TmaWarpSpecializedILi4ELi2ELi16ELb1ELb0EEEJSH_NS5_IJSG_NSA_ILi32EEEEEEfNS5_IJSB_llEEEfS1S_NS1L_6fusion15FusionCallbacksIS1P_NS1T_36ScaledLinCombPerRowBiasEltActAmaxAuxINS_6layout11ColumnMajorENS1L_6thread4ReLuEfffffffLi4ELi4ELNS_15FloatRoundStyleE2EEESH_S1R_JNS18_IS1A_NS1B_ILi32EEENSK_INS5_IJS1Q_S1D_EEENS5_IJSB_S1Q_EEEEEEENS4_39AutoVectorizingCopyWithAssumedAlignmentILi128EEEEEES1J_S26_S28_NS4_14SM90_TMA_STOREES26_S28_NS4_9Copy_AtomIJNS4_17SM90_U32x4_STSM_NENS_6half_tEEEEvEEEvvEEEEvNT_6ParamsE)
        /*0008*/ 	.word	0x000000a8


	//----- nvinfo : EIATTR_FRAME_SIZE
	.align		4
.L_16:
        /*000c*/ 	.byte	0x04, 0x11
        /*000e*/ 	.short	(.L_18 - .L_17)
	.align		4
.L_17:
        /*0010*/ 	.word	index@(_ZN7cutlass13device_kernelINS_4gemm6kernel13GemmUniversalIN4cute5tupleIJiiiiEEENS1_10collective13CollectiveMmaINS1_46MainloopSm90TmaGmmaWarpSpecializedBlockwiseFP8ILi4ENS5_IJNS4_1CILi1EEENSA_ILi2EEESB_EEENS1_47KernelTmaWarpSpecializedCooperativeFP8BlockwiseEEENS5_IJNSA_ILi128EEESG_SG_EEENS_12float_e4m3_tENS5_IJNS5_IJlSB_lEEENS4_6LayoutINS5_IJNS5_IJSG_iEEESL_iEEENS5_IJNS5_IJNSA_ILi0EEESB_EEENS5_IJSN_iEEEiEEEEEEEESI_SS_NS4_8TiledMMAINS4_8MMA_AtomIJNS4_4SM904GMMA31MMA_64x128x32_F32E4M3E4M3_SS_TNILNSW_7ScaleInE1ELSY_1EEEEEENSK_INS5_IJSC_SB_SB_EEENS5_IJSB_SN_SN_EEEEENS5_IJNS4_10UnderscoreES14_S14_EEEEENS4_23SM90_TMA_LOAD_MULTICASTENS4_14ComposedLayoutINS4_7SwizzleILi3ELi4ELi3EEENS4_18smem_ptr_flag_bitsILi8EEENSK_INS5_IJNSA_ILi8EEESG_EEENS5_IJSG_SB_EEEEEEEvNS4_8identityENS4_13SM90_TMA_LOADES1H_vS1I_EENS_8epilogue10collective18CollectiveEpilogueINS1L_22Sm90TmaWarpSpecializedILi4ELi2ELi16ELb1ELb0EEEJSH_NS5_IJSG_NSA_ILi32EEEEEEfNS5_IJSB_llEEEfS1S_NS1L_6fusion15FusionCallbacksIS1P_NS1T_36ScaledLinCombPerRowBiasEltActAmaxAuxINS_6layout11ColumnMajorENS1L_6thread4ReLuEfffffffLi4ELi4ELNS_15FloatRoundStyleE2EEESH_S1R_JNS18_IS1A_NS1B_ILi32EEENSK_INS5_IJS1Q_S1D_EEENS5_IJSB_S1Q_EEEEEEENS4_39AutoVectorizingCopyWithAssumedAlignmentILi128EEEEEES1J_S26_S28_NS4_14SM90_TMA_STOREES26_S28_NS4_9Copy_AtomIJNS4_17SM90_U32x4_STSM_NENS_6half_tEEEEvEEEvvEEEEvNT_6ParamsE)
        /*0014*/ 	.word	0x00000000


	//----- nvinfo : EIATTR_MIN_STACK_SIZE
	.align		4
.L_18:
        /*0018*/ 	.byte	0x04, 0x12
        /*001a*/ 	.short	(.L_20 - .L_19)
	.align		4
.L_19:
        /*001c*/ 	.word	index@(_ZN7cutlass13device_kernelINS_4gemm6kernel13GemmUniversalIN4cute5tupleIJiiiiEEENS1_10collective13CollectiveMmaINS1_46MainloopSm90TmaGmmaWarpSpecializedBlockwiseFP8ILi4ENS5_IJNS4_1CILi1EEENSA_ILi2EEESB_EEENS1_47KernelTmaWarpSpecializedCooperativeFP8BlockwiseEEENS5_IJNSA_ILi128EEESG_SG_EEENS_12float_e4m3_tENS5_IJNS5_IJlSB_lEEENS4_6LayoutINS5_IJNS5_IJSG_iEEESL_iEEENS5_IJNS5_IJNSA_ILi0EEESB_EEENS5_IJSN_iEEEiEEEEEEEESI_SS_NS4_8TiledMMAINS4_8MMA_AtomIJNS4_4SM904GMMA31MMA_64x128x32_F32E4M3E4M3_SS_TNILNSW_7ScaleInE1ELSY_1EEEEEENSK_INS5_IJSC_SB_SB_EEENS5_IJSB_SN_SN_EEEEENS5_IJNS4_10UnderscoreES14_S14_EEEEENS4_23SM90_TMA_LOAD_MULTICASTENS4_14ComposedLayoutINS4_7SwizzleILi3ELi4ELi3EEENS4_18smem_ptr_flag_bitsILi8EEENSK_INS5_IJNSA_ILi8EEESG_EEENS5_IJSG_SB_EEEEEEEvNS4_8identityENS4_13SM90_TMA_LOADES1H_vS1I_EENS_8epilogue10collective18CollectiveEpilogueINS1L_22Sm90TmaWarpSpecializedILi4ELi2ELi16ELb1ELb0EEEJSH_NS5_IJSG_NSA_ILi32EEEEEEfNS5_IJSB_llEEEfS1S_NS1L_6fusion15FusionCallbacksIS1P_NS1T_36ScaledLinCombPerRowBiasEltActAmaxAuxINS_6layout11ColumnMajorENS1L_6thread4ReLuEfffffffLi4ELi4ELNS_15FloatRoundStyleE2EEESH_S1R_JNS18_IS1A_NS1B_ILi32EEENSK_INS5_IJS1Q_S1D_EEENS5_IJSB_S1Q_EEEEEEENS4_39AutoVectorizingCopyWithAssumedAlignmentILi128EEEEEES1J_S26_S28_NS4_14SM90_TMA_STOREES26_S28_NS4_9Copy_AtomIJNS4_17SM90_U32x4_STSM_NENS_6half_tEEEEvEEEvvEEEEvNT_6ParamsE)
        /*0020*/ 	.word	0x00000000
.L_20:


//--------------------- .nv.compat                --------------------------
	.section	.nv.compat,"",@"SHT_CUDA_COMPAT_INFO"
	.align	4
        /*0000*/ 	.byte	0x02, 0x09, 0x01, 0x00, 0x02, 0x02, 0x04, 0x00, 0x02, 0x05, 0x05, 0x00, 0x03, 0x07, 0x01, 0x01
        /*0010*/ 	.byte	0x02, 0x03, 0x01, 0x00, 0x02, 0x06, 0x01, 0x00, 0x04, 0x0b, 0x08, 0x00, 0x00, 0x00, 0x00, 0x00
        /*0020*/ 	.byte	0x00, 0x00, 0x00, 0x00


//--------------------- .nv.info._ZN7cutlass13device_kernelINS_4gemm6kernel13GemmUniversalIN4cute5tupleIJiiiiEEENS1_10collective13CollectiveMmaINS1_46MainloopSm90TmaGmmaWarpSpecializedBlockwiseFP8ILi4ENS5_IJNS4_1CILi1EEENSA_ILi2EEESB_EEENS1_47KernelTmaWarpSpecializedCooperativeFP8BlockwiseEEENS5_IJNSA_ILi128EEESG_SG_EEENS_12float_e4m3_tENS5_IJNS5_IJlSB_lEEENS4_6LayoutINS5_IJNS5_IJSG_iEEESL_iEEENS5_IJNS5_IJNSA_ILi0EEESB_EEENS5_IJSN_iEEEiEEEEEEEESI_SS_NS4_8TiledMMAINS4_8MMA_AtomIJNS4_4SM904GMMA31MMA_64x128x32_F32E4M3E4M3_SS_TNILNSW_7ScaleInE1ELSY_1EEEEEENSK_INS5_IJSC_SB_SB_EEENS5_IJSB_SN_SN_EEEEENS5_IJNS4_10UnderscoreES14_S14_EEEEENS4_23SM90_TMA_LOAD_MULTICASTENS4_14ComposedLayoutINS4_7SwizzleILi3ELi4ELi3EEENS4_18smem_ptr_flag_bitsILi8EEENSK_INS5_IJNSA_ILi8EEESG_EEENS5_IJSG_SB_EEEEEEEvNS4_8identityENS4_13SM90_TMA_LOADES1H_vS1I_EENS_8epilogue10collective18CollectiveEpilogueINS1L_22Sm90TmaWarpSpecializedILi4ELi2ELi16ELb1ELb0EEEJSH_NS5_IJSG_NSA_ILi32EEEEEEfNS5_IJSB_llEEEfS1S_NS1L_6fusion15FusionCallbacksIS1P_NS1T_36ScaledLinCombPerRowBiasEltActAmaxAuxINS_6layout11ColumnMajorENS1L_6thread4ReLuEfffffffLi4ELi4ELNS_15FloatRoundStyleE2EEESH_S1R_JNS18_IS1A_NS1B_ILi32EEENSK_INS5_IJS1Q_S1D_EEENS5_IJSB_S1Q_EEEEEEENS4_39AutoVectorizingCopyWithAssumedAlignmentILi128EEEEEES1J_S26_S28_NS4_14SM90_TMA_STOREES26_S28_NS4_9Copy_AtomIJNS4_17SM90_U32x4_STSM_NENS_6half_tEEEEvEEEvvEEEEvNT_6ParamsE --------------------------
	.section	.nv.info._ZN7cutlass13device_kernelINS_4gemm6kernel13GemmUniversalIN4cute5tupleIJiiiiEEENS1_10collective13CollectiveMmaINS1_46MainloopSm90TmaGmmaWarpSpecializedBlockwiseFP8ILi4ENS5_IJNS4_1CILi1EEENSA_ILi2EEESB_EEENS1_47KernelTmaWarpSpecializedCooperativeFP8BlockwiseEEENS5_IJNSA_ILi128EEESG_SG_EEENS_12float_e4m3_tENS5_IJNS5_IJlSB_lEEENS4_6LayoutINS5_IJNS5_IJSG_iEEESL_iEEENS5_IJNS5_IJNSA_ILi0EEESB_EEENS5_IJSN_iEEEiEEEEEEEESI_SS_NS4_8TiledMMAINS4_8MMA_AtomIJNS4_4SM904GMMA31MMA_64x128x32_F32E4M3E4M3_SS_TNILNSW_7ScaleInE1ELSY_1EEEEEENSK_INS5_IJSC_SB_SB_EEENS5_IJSB_SN_SN_EEEEENS5_IJNS4_10UnderscoreES14_S14_EEEEENS4_23SM90_TMA_LOAD_MULTICASTENS4_14ComposedLayoutINS4_7SwizzleILi3ELi4ELi3EEENS4_18smem_ptr_flag_bitsILi8EEENSK_INS5_IJNSA_ILi8EEESG_EEENS5_IJSG_SB_EEEEEEEvNS4_8identityENS4_13SM90_TMA_LOADES1H_vS1I_EENS_8epilogue10collective18CollectiveEpilogueINS1L_22Sm90TmaWarpSpecializedILi4ELi2ELi16ELb1ELb0EEEJSH_NS5_IJSG_NSA_ILi32EEEEEEfNS5_IJSB_llEEEfS1S_NS1L_6fusion15FusionCallbacksIS1P_NS1T_36ScaledLinCombPerRowBiasEltActAmaxAuxINS_6layout11ColumnMajorENS1L_6thread4ReLuEfffffffLi4ELi4ELNS_15FloatRoundStyleE2EEESH_S1R_JNS18_IS1A_NS1B_ILi32EEENSK_INS5_IJS1Q_S1D_EEENS5_IJSB_S1Q_EEEEEEENS4_39AutoVectorizingCopyWithAssumedAlignmentILi128EEEEEES1J_S26_S28_NS4_14SM90_TMA_STOREES26_S28_NS4_9Copy_AtomIJNS4_17SM90_U32x4_STSM_NENS_6half_tEEEEvEEEvvEEEEvNT_6ParamsE,"",@"SHT_CUDA_INFO"
	.sectionflags	@""
	.align	4


	//----- nvinfo : EIATTR_CUDA_API_VERSION
	.align		4
        /*0000*/ 	.byte	0x04, 0x37
        /*0002*/ 	.short	(.L_22 - .L_21)
.L_21:
        /*0004*/ 	.word	0x00000082


	//----- nvinfo : EIATTR_KPARAM_INFO
	.align		4
.L_22:
        /*0008*/ 	.byte	0x04, 0x17
        /*000a*/ 	.short	(.L_24 - .L_23)
.L_23:
        /*000c*/ 	.word	0x00000000
        /*0010*/ 	.short	0x0000
        /*0012*/ 	.short	0x0070
        /*0014*/ 	.byte	0x00, 0xf0, 0x01, 0x2a


	//----- nvinfo : EIATTR_SPARSE_MMA_MASK
	.align		4
.L_24:
        /*0018*/ 	.byte	0x03, 0x50
        /*001a*/ 	.short	0x0000


	//----- nvinfo : EIATTR_MAXREG_COUNT
	.align		4
        /*001c*/ 	.byte	0x03, 0x1b
        /*001e*/ 	.short	0x00a8


	//----- nvinfo : EIATTR_NUM_BARRIERS
	.align		4
        /*0020*/ 	.byte	0x02, 0x4c
        /*0022*/ 	.byte	0x02
	.zero		1


	//----- nvinfo : EIATTR_EXTERNS
	.align		4
        /*0024*/ 	.byte	0x04, 0x0f
        /*0026*/ 	.short	(.L_26 - .L_25)


	//   ....[0]....
	.align		4
.L_25:
        /*0028*/ 	.word	index@(__assertfail)


	//----- nvinfo : EIATTR_MERCURY_ISA_VERSION
	.align		4
.L_26:
        /*002c*/ 	.byte	0x03, 0x5f
        /*002e*/ 	.short	0x0101


	//----- nvinfo : EIATTR_INT_WARP_WIDE_INSTR_OFFSETS
	.align		4
        /*0030*/ 	.byte	0x04, 0x31
        /*0032*/ 	.short	(.L_28 - .L_27)


	//   ....[0]....
.L_27:
        /*0034*/ 	.word	0x000009c0


	//   ....[1]....
        /*0038*/ 	.word	0x000009e0


	//   ....[2]....
        /*003c*/ 	.word	0x00000b30


	//   ....[3]....
        /*0040*/ 	.word	0x000083d0


	//   ....[4]....
        /*0044*/ 	.word	0x000083f0


	//   ....[5]....
        /*0048*/ 	.word	0x00008460


	//   ....[6]....
        /*004c*/ 	.word	0x00008480


	//----- nvinfo : EIATTR_COOP_GROUP_MASK_REGIDS
	.align		4
.L_28:
        /*0050*/ 	.byte	0x04, 0x29
        /*0052*/ 	.short	(.L_30 - .L_29)


	//   ....[0]....
.L_29:
        /*0054*/ 	.word	0xffffffff


	//   ....[1]....
        /*0058*/ 	.word	0xffffffff


	//   ....[2]....
        /*005c*/ 	.word	0xffffffff


	//   ....[3]....
        /*0060*/ 	.word	0xffffffff


	//   ....[4]....
        /*0064*/ 	.word	0xffffffff


	//   ....[5]....
        /*0068*/ 	.word	0xffffffff


	//   ....[6]....
        /*006c*/ 	.word	0xffffffff


	//----- nvinfo : EIATTR_COOP_GROUP_INSTR_OFFSETS
	.align		4
.L_30:
        /*0070*/ 	.byte	0x04, 0x28
        /*0072*/ 	.short	(.L_32 - .L_31)


	//   ....[0]....
.L_31:
        /*0074*/ 	.word	0x00000070


	//   ....[1]....
        /*0078*/ 	.word	0x00000080


	//   ....[2]....
        /*007c*/ 	.word	0x00000460


	//   ....[3]....
        /*0080*/ 	.word	0x000005f0


	//   ....[4]....
        /*0084*/ 	.word	0x000007a0


	//   ....[5]....
        /*0088*/ 	.word	0x00000c70


	//   ....[6]....
        /*008c*/ 	.word	0x00001900


	//----- nvinfo : EIATTR_REG_RECONFIG
	.align		4
.L_32:
        /*0090*/ 	.byte	0x01, 0x54
	.zero		2


	//----- nvinfo : EIATTR_SYSCALL_OFFSETS
	.align		4
        /*0094*/ 	.byte	0x04, 0x46
        /*0096*/ 	.short	(.L_34 - .L_33)


	//   ....[0]....
.L_33:
        /*0098*/ 	.word	0x00002ee0


	//   ....[1]....
        /*009c*/ 	.word	0x00002fd0


	//   ....[2]....
        /*00a0*/ 	.word	0x00003770


	//----- nvinfo : EIATTR_MBARRIER_INSTR_OFFSETS
	.align		4
.L_34:
        /*00a4*/ 	.byte	0x04, 0x39
        /*00a6*/ 	.short	(.L_36 - .L_35)


	//   ....[0]....
.L_35:
        /*00a8*/ 	.word	0x00000560
        /*00ac*/ 	.word	0x000000ff
        /*00b0*/ 	.word	0x00000000
        /*00b4*/ 	.short	0x0100
        /*00b6*/ 	.byte	0x08
	.zero		1


	//   ....[1]....
        /*00b8*/ 	.word	0x00000570
        /*00bc*/ 	.word	0x000000ff
        /*00c0*/ 	.word	0x00000020
        /*00c4*/ 	.short	0x0100
        /*00c6*/ 	.byte	0x08
	.zero		1


	//   ....[2]....
        /*00c8*/ 	.word	0x00000580
        /*00cc*/ 	.word	0x000000ff
        /*00d0*/ 	.word	0x00000008
        /*00d4*/ 	.short	0x0100
        /*00d6*/ 	.byte	0x08
	.zero		1


	//   ....[3]....
        /*00d8*/ 	.word	0x00000590
        /*00dc*/ 	.word	0x000000ff
        /*00e0*/ 	.word	0x00000028
        /*00e4*/ 	.short	0x0100
        /*00e6*/ 	.byte	0x08
	.zero		1


	//   ....[4]....
        /*00e8*/ 	.word	0x000005a0
        /*00ec*/ 	.word	0x000000ff
        /*00f0*/ 	.word	0x00000010
        /*00f4*/ 	.short	0x0100
        /*00f6*/ 	.byte	0x08
	.zero		1


	//   ....[5]....
        /*00f8*/ 	.word	0x000005b0
        /*00fc*/ 	.word	0x000000ff
        /*0100*/ 	.word	0x00000030
        /*0104*/ 	.short	0x0100
        /*0106*/ 	.byte	0x08
	.zero		1


	//   ....[6]....
        /*0108*/ 	.word	0x000005c0
        /*010c*/ 	.word	0x000000ff
        /*0110*/ 	.word	0x00000018
        /*0114*/ 	.short	0x0100
        /*0116*/ 	.byte	0x08
	.zero		1


	//   ....[7]....
        /*0118*/ 	.word	0x000005d0
        /*011c*/ 	.word	0x000000ff
        /*0120*/ 	.word	0x00000038
        /*0124*/ 	.short	0x0100
        /*0126*/ 	.byte	0x08
	.zero		1


	//   ....[8]....
        /*0128*/ 	.word	0x00000710
        /*012c*/ 	.word	0x000000ff
        /*0130*/ 	.word	0x00000040
        /*0134*/ 	.short	0x0100
        /*0136*/ 	.byte	0x08
	.zero		1


	//   ....[9]....
        /*0138*/ 	.word	0x00000720
        /*013c*/ 	.word	0x000000ff
        /*0140*/ 	.word	0x00000060
        /*0144*/ 	.short	0x0100
        /*0146*/ 	.byte	0x08
	.zero		1


	//   ....[10]....
        /*0148*/ 	.word	0x00000730
        /*014c*/ 	.word	0x000000ff
        /*0150*/ 	.word	0x00000048
        /*0154*/ 	.short	0x0100
        /*0156*/ 	.byte	0x08
	.zero		1


	//   ....[11]....
        /*0158*/ 	.word	0x00000740
        /*015c*/ 	.word	0x000000ff
        /*0160*/ 	.word	0x00000068
        /*0164*/ 	.short	0x0100
        /*0166*/ 	.byte	0x08
	.zero		1


	//   ....[12]....
        /*0168*/ 	.word	0x00000750
        /*016c*/ 	.word	0x000000ff
        /*0170*/ 	.word	0x00000050
        /*0174*/ 	.short	0x0100
        /*0176*/ 	.byte	0x08
	.zero		1


	//   ....[13]....
        /*0178*/ 	.word	0x00000760
        /*017c*/ 	.word	0x000000ff
        /*0180*/ 	.word	0x00000070
        /*0184*/ 	.short	0x0100
        /*0186*/ 	.byte	0x08
	.zero		1


	//   ....[14]....
        /*0188*/ 	.word	0x00000770
        /*018c*/ 	.word	0x000000ff
        /*0190*/ 	.word	0x00000058
        /*0194*/ 	.short	0x0100
        /*0196*/ 	.byte	0x08
	.zero		1


	//   ....[15]....
        /*0198*/ 	.word	0x00000780
        /*019c*/ 	.word	0x000000ff
        /*01a0*/ 	.word	0x00000078
        /*01a4*/ 	.short	0x0100
        /*01a6*/ 	.byte	0x08
	.zero		1


	//   ....[16]....
        /*01a8*/ 	.word	0x00000b90
        /*01ac*/ 	.word	0x000000ff
        /*01b0*/ 	.word	0x00000080
        /*01b4*/ 	.short	0x0100
        /*01b6*/ 	.byte	0x0b
	.zero		1


	//   ....[17]....
        /*01b8*/ 	.word	0x00000c00
        /*01bc*/ 	.word	0x000000ff
        /*01c0*/ 	.word	0x00000088
        /*01c4*/ 	.short	0x0100
        /*01c6*/ 	.byte	0x0b
	.zero		1


	//   ....[18]....
        /*01c8*/ 	.word	0x000019f0
        /*01cc*/ 	.word	0x000000ff
        /*01d0*/ 	.word	0x00000000
        /*01d4*/ 	.short	0x010a
        /*01d6*/ 	.byte	0x04
	.zero		1


	//   ....[19]....
        /*01d8*/ 	.word	0x00001a70
        /*01dc*/ 	.word	0x000000ff
        /*01e0*/ 	.word	0x00000000
        /*01e4*/ 	.short	0x010a
        /*01e6*/ 	.byte	0x04
	.zero		1


	//   ....[20]....
        /*01e8*/ 	.word	0x00001da0
        /*01ec*/ 	.word	0x000000ff
        /*01f0*/ 	.word	0x00000000
        /*01f4*/ 	.short	0x010a
        /*01f6*/ 	.byte	0x04
	.zero		1


	//   ....[21]....
        /*01f8*/ 	.word	0x00002090
        /*01fc*/ 	.word	0x00000007
        /*0200*/ 	.word	0x00000000
        /*0204*/ 	.short	0x0101
        /*0206*/ 	.byte	0x3f
	.zero		1


	//   ....[22]....
        /*0208*/ 	.word	0x000021d0
        /*020c*/ 	.word	0x000000ff
        /*0210*/ 	.word	0x00000000
        /*0214*/ 	.short	0x010a
        /*0216*/ 	.byte	0x04
	.zero		1


	//   ....[23]....
        /*0218*/ 	.word	0x00002660
        /*021c*/ 	.word	0x000000ff
        /*0220*/ 	.word	0x00000000
        /*0224*/ 	.short	0x010a
        /*0226*/ 	.byte	0x04
	.zero		1


	//   ....[24]....
        /*0228*/ 	.word	0x00002950
        /*022c*/ 	.word	0x00000003
        /*0230*/ 	.word	0x00000000
        /*0234*/ 	.short	0x0101
        /*0236*/ 	.byte	0x3f
	.zero		1


	//   ....[25]....
        /*0238*/ 	.word	0x00003ef0
        /*023c*/ 	.word	0x000000ff
        /*0240*/ 	.word	0x00000040
        /*0244*/ 	.short	0x010a
        /*0246*/ 	.byte	0x31
	.zero		1


	//   ....[26]....
        /*0248*/ 	.word	0x00004ff0
        /*024c*/ 	.word	0x000000ff
        /*0250*/ 	.word	0x00000000
        /*0254*/ 	.short	0x0101
        /*0256*/ 	.byte	0x04
	.zero		1


	//   ....[27]....
        /*0258*/ 	.word	0x000050c0
        /*025c*/ 	.word	0x00000025
        /*0260*/ 	.word	0x00000040
        /*0264*/ 	.short	0x010a
        /*0266*/ 	.byte	0x3f
	.zero		1


	//   ....[28]....
        /*0268*/ 	.word	0x00006160
        /*026c*/ 	.word	0x000000ff
        /*0270*/ 	.word	0x00000000
        /*0274*/ 	.short	0x0101
        /*0276*/ 	.byte	0x04
	.zero		1


	//   ....[29]....
        /*0278*/ 	.word	0x00006240
        /*027c*/ 	.word	0x00000025
        /*0280*/ 	.word	0x00000040
        /*0284*/ 	.short	0x010a
        /*0286*/ 	.byte	0x3f
	.zero		1


	//   ....[30]....
        /*0288*/ 	.word	0x00007270
        /*028c*/ 	.word	0x000000ff
        /*0290*/ 	.word	0x00000000
        /*0294*/ 	.short	0x0101
        /*0296*/ 	.byte	0x04
	.zero		1


	//   ....[31]....
        /*0298*/ 	.word	0x00007340
        /*029c*/ 	.word	0x00000026
        /*02a0*/ 	.word	0x00000040
        /*02a4*/ 	.short	0x010a
        /*02a6*/ 	.byte	0x3f
	.zero		1


	//   ....[32]....
        /*02a8*/ 	.word	0x00008330
        /*02ac*/ 	.word	0x000000ff
        /*02b0*/ 	.word	0x00000000
        /*02b4*/ 	.short	0x0101
        /*02b6*/ 	.byte	0x04
	.zero		1


	//   ....[33]....
        /*02b8*/ 	.word	0x00008ea0
        /*02bc*/ 	.word	0x000000ff
        /*02c0*/ 	.word	0x00000000
        /*02c4*/ 	.short	0x0101
        /*02c6*/ 	.byte	0x04
	.zero		1


	//   ....[34]....
        /*02c8*/ 	.word	0x00009530
        /*02cc*/ 	.word	0x000000ff
        /*02d0*/ 	.word	0x00000088
        /*02d4*/ 	.short	0x010a
        /*02d6*/ 	.byte	0x04
	.zero		1


	//   ....[35]....
        /*02d8*/ 	.word	0x00009a60
        /*02dc*/ 	.word	0x000000ff
        /*02e0*/ 	.word	0x00000060
        /*02e4*/ 	.short	0x010a
        /*02e6*/ 	.byte	0x04
	.zero		1


	//   ....[36]....
        /*02e8*/ 	.word	0x00009c60
        /*02ec*/ 	.word	0x000000ff
        /*02f0*/ 	.word	0x00000040
        /*02f4*/ 	.short	0x010b
        /*02f6*/ 	.byte	0x04
	.zero		1


	//   ....[37]....
        /*02f8*/ 	.word	0x00009cc0
        /*02fc*/ 	.word	0x000000ff
        /*0300*/ 	.word	0x00000000
        /*0304*/ 	.short	0x0101
        /*0306*/ 	.byte	0x08
	.zero		1


	//   ....[38]....
        /*0308*/ 	.word	0x00009cf0
        /*030c*/ 	.word	0x000000ff
        /*0310*/ 	.word	0x00000068
        /*0314*/ 	.short	0x010a
        /*0316*/ 	.byte	0x04
	.zero		1


	//   ....[39]....
        /*0318*/ 	.word	0x00009f20
        /*031c*/ 	.word	0x000000ff
        /*0320*/ 	.word	0x00000048
        /*0324*/ 	.short	0x010b
        /*0326*/ 	.byte	0x04
	.zero		1


	//   ....[40]....
        /*0328*/ 	.word	0x00009f80
        /*032c*/ 	.word	0x000000ff
        /*0330*/ 	.word	0x00000000
        /*0334*/ 	.short	0x0101
        /*0336*/ 	.byte	0x08
	.zero		1


	//   ....[41]....
        /*0338*/ 	.word	0x00009fb0
        /*033c*/ 	.word	0x000000ff
        /*0340*/ 	.word	0x00000070
        /*0344*/ 	.short	0x010a
        /*0346*/ 	.byte	0x04
	.zero		1


	//   ....[42]....
        /*0348*/ 	.word	0x0000a1e0
        /*034c*/ 	.word	0x000000ff
        /*0350*/ 	.word	0x00000050
        /*0354*/ 	.short	0x010b
        /*0356*/ 	.byte	0x04
	.zero		1


	//   ....[43]....
        /*0358*/ 	.word	0x0000a240
        /*035c*/ 	.word	0x000000ff
        /*0360*/ 	.word	0x00000000
        /*0364*/ 	.short	0x0101
        /*0366*/ 	.byte	0x08
	.zero		1


	//   ....[44]....
        /*0368*/ 	.word	0x0000a270
        /*036c*/ 	.word	0x000000ff
        /*0370*/ 	.word	0x00000078
        /*0374*/ 	.short	0x010a
        /*0376*/ 	.byte	0x04
	.zero		1


	//   ....[45]....
        /*0378*/ 	.word	0x0000a4a0
        /*037c*/ 	.word	0x000000ff
        /*0380*/ 	.word	0x00000058
        /*0384*/ 	.short	0x010b
        /*0386*/ 	.byte	0x04
	.zero		1


	//   ....[46]....
        /*0388*/ 	.word	0x0000a570
        /*038c*/ 	.word	0x000000ff
        /*0390*/ 	.word	0x00000000
        /*0394*/ 	.short	0x0101
        /*0396*/ 	.byte	0x04
	.zero		1


	//   ....[47]....
        /*0398*/ 	.word	0x0000ab40
        /*039c*/ 	.word	0x00000003
        /*03a0*/ 	.word	0x00000060
        /*03a4*/ 	.short	0x010a
        /*03a6*/ 	.byte	0x3f
	.zero		1


	//   ....[48]....
        /*03a8*/ 	.word	0x0000ab80
        /*03ac*/ 	.word	0x00000003
        /*03b0*/ 	.word	0x00000068
        /*03b4*/ 	.short	0x010a
        /*03b6*/ 	.byte	0x3f
	.zero		1


	//   ....[49]....
        /*03b8*/ 	.word	0x0000abc0
        /*03bc*/ 	.word	0x00000003
        /*03c0*/ 	.word	0x00000070
        /*03c4*/ 	.short	0x010a
        /*03c6*/ 	.byte	0x3f
	.zero		1


	//   ....[50]....
        /*03c8*/ 	.word	0x0000ac10
        /*03cc*/ 	.word	0x00000003
        /*03d0*/ 	.word	0x00000078
        /*03d4*/ 	.short	0x010a
        /*03d6*/ 	.byte	0x3f
	.zero		1


	//   ....[51]....
        /*03d8*/ 	.word	0x0000aee0
        /*03dc*/ 	.word	0x000000ff
        /*03e0*/ 	.word	0x00000020
        /*03e4*/ 	.short	0x010a
        /*03e6*/ 	.byte	0x10
	.zero		1


	//   ....[52]....
        /*03e8*/ 	.word	0x0000b200
        /*03ec*/ 	.word	0x000000ff
        /*03f0*/ 	.word	0x00000000
        /*03f4*/ 	.short	0x0107
        /*03f6*/ 	.byte	0x10
	.zero		1


	//   ....[53]....
        /*03f8*/ 	.word	0x0000bc60
        /*03fc*/ 	.word	0x000000ff
        /*0400*/ 	.word	0x00000020
        /*0404*/ 	.short	0x010a
        /*0406*/ 	.byte	0x11
	.zero		1


	//   ....[54]....
        /*0408*/ 	.word	0x0000c010
        /*040c*/ 	.word	0x000000ff
        /*0410*/ 	.word	0x00000088
        /*0414*/ 	.short	0x0101
        /*0416*/ 	.byte	0x09
	.zero		1


	//   ....[55]....
        /*0418*/ 	.word	0x0000c6f0
        /*041c*/ 	.word	0x00000003
        /*0420*/ 	.word	0x00000000
        /*0424*/ 	.short	0x010a
        /*0426*/ 	.byte	0x3f
	.zero		1


	//   ....[56]....
        /*0428*/ 	.word	0x0000c7c0
        /*042c*/ 	.word	0x00000007
        /*0430*/ 	.word	0x00000000
        /*0434*/ 	.short	0x010a
        /*0436*/ 	.byte	0x3f
	.zero		1


	//   ....[57]....
        /*0438*/ 	.word	0x0000c840
        /*043c*/ 	.word	0x00000006
        /*0440*/ 	.word	0x00000000
        /*0444*/ 	.short	0x010a
        /*0446*/ 	.byte	0x3f
	.zero		1


	//   ....[58]....
        /*0448*/ 	.word	0x0000c8d0
        /*044c*/ 	.word	0x00000003
        /*0450*/ 	.word	0x00000000
        /*0454*/ 	.short	0x010a
        /*0456*/ 	.byte	0x3f
	.zero		1


	//   ....[59]....
        /*0458*/ 	.word	0x0000c940
        /*045c*/ 	.word	0x00000004
        /*0460*/ 	.word	0x00000000
        /*0464*/ 	.short	0x010a
        /*0466*/ 	.byte	0x3f
	.zero		1


	//   ....[60]....
        /*0468*/ 	.word	0x0000c9a0
        /*046c*/ 	.word	0x00000007
        /*0470*/ 	.word	0x00000000
        /*0474*/ 	.short	0x010a
        /*0476*/ 	.byte	0x3f
	.zero		1


	//   ....[61]....
        /*0478*/ 	.word	0x0000ca00
        /*047c*/ 	.word	0x00000005
        /*0480*/ 	.word	0x00000000
        /*0484*/ 	.short	0x010a
        /*0486*/ 	.byte	0x3f
	.zero		1


	//   ....[62]....
        /*0488*/ 	.word	0x0000ca60
        /*048c*/ 	.word	0x0000000d
        /*0490*/ 	.word	0x00000040
        /*0494*/ 	.short	0x010a
        /*0496*/ 	.byte	0x3f
	.zero		1


	//   ....[63]....
        /*0498*/ 	.word	0x0000cab0
        /*049c*/ 	.word	0x00000025
        /*04a0*/ 	.word	0x00000040
        /*04a4*/ 	.short	0x010a
        /*04a6*/ 	.byte	0x3f
	.zero		1


	//   ....[64]....
        /*04a8*/ 	.word	0x0000cb00
        /*04ac*/ 	.word	0x00000025
        /*04b0*/ 	.word	0x00000040
        /*04b4*/ 	.short	0x010a
        /*04b6*/ 	.byte	0x3f
	.zero		1


	//   ....[65]....
        /*04b8*/ 	.word	0x0000cb50
        /*04bc*/ 	.word	0x00000026
        /*04c0*/ 	.word	0x00000040
        /*04c4*/ 	.short	0x010a
        /*04c6*/ 	.byte	0x3f
	.zero		1


	//   ....[66]....
        /*04c8*/ 	.word	0x0000cbb0
        /*04cc*/ 	.word	0x00000007
        /*04d0*/ 	.word	0x00000088
        /*04d4*/ 	.short	0x010a
        /*04d6*/ 	.byte	0x3f
	.zero		1


	//   ....[67]....
        /*04d8*/ 	.word	0x0000cc10
        /*04dc*/ 	.word	0x00000005
        /*04e0*/ 	.word	0x00000060
        /*04e4*/ 	.short	0x010a
        /*04e6*/ 	.byte	0x3f
	.zero		1


	//   ....[68]....
        /*04e8*/ 	.word	0x0000cc70
        /*04ec*/ 	.word	0x00000005
        /*04f0*/ 	.word	0x00000068
        /*04f4*/ 	.short	0x010a
        /*04f6*/ 	.byte	0x3f
	.zero		1


	//   ....[69]....
        /*04f8*/ 	.word	0x0000ccd0
        /*04fc*/ 	.word	0x00000005
        /*0500*/ 	.word	0x00000070
        /*0504*/ 	.short	0x010a
        /*0506*/ 	.byte	0x3f
	.zero		1


	//   ....[70]....
        /*0508*/ 	.word	0x0000cd30
        /*050c*/ 	.word	0x00000005
        /*0510*/ 	.word	0x00000078
        /*0514*/ 	.short	0x010a
        /*0516*/ 	.byte	0x3f
	.zero		1


	//   ....[71]....
        /*0518*/ 	.word	0x0000cd80
        /*051c*/ 	.word	0x00000003
        /*0520*/ 	.word	0x00000060
        /*0524*/ 	.short	0x010a
        /*0526*/ 	.byte	0x3f
	.zero		1


	//   ....[72]....
        /*0528*/ 	.word	0x0000cdd0
        /*052c*/ 	.word	0x00000003
        /*0530*/ 	.word	0x00000068
        /*0534*/ 	.short	0x010a
        /*0536*/ 	.byte	0x3f
	.zero		1


	//   ....[73]....
        /*0538*/ 	.word	0x0000ce20
        /*053c*/ 	.word	0x00000003
        /*0540*/ 	.word	0x00000070
        /*0544*/ 	.short	0x010a
        /*0546*/ 	.byte	0x3f
	.zero		1


	//   ....[74]....
        /*0548*/ 	.word	0x0000ce80
        /*054c*/ 	.word	0x00000005
        /*0550*/ 	.word	0x00000020
        /*0554*/ 	.short	0x010a
        /*0556*/ 	.byte	0x3f
	.zero		1


	//   ....[75]....
        /*0558*/ 	.word	0x0000cee0
        /*055c*/ 	.word	0x00000005
        /*0560*/ 	.word	0x00000020
        /*0564*/ 	.short	0x010a
        /*0566*/ 	.byte	0x3f
	.zero		1


	//   ....[76]....
        /*0568*/ 	.word	0x0000cf30
        /*056c*/ 	.word	0x00000003
        /*0570*/ 	.word	0x00000000
        /*0574*/ 	.short	0x010a
        /*0576*/ 	.byte	0x3f
	.zero		1


	//   ....[77]....
        /*0578*/ 	.word	0x0000cf80
        /*057c*/ 	.word	0x00000007
        /*0580*/ 	.word	0x00000000
        /*0584*/ 	.short	0x010a
        /*0586*/ 	.byte	0x3f
	.zero		1


	//   ....[78]....
        /*0588*/ 	.word	0x0000cfd0
        /*058c*/ 	.word	0x00000006
        /*0590*/ 	.word	0x00000000
        /*0594*/ 	.short	0x010a
        /*0596*/ 	.byte	0x3f
	.zero		1


	//----- nvinfo : EIATTR_NUM_MBARRIERS
	.align		4
.L_36:
        /*0598*/ 	.byte	0x03, 0x38
        /*059a*/ 	.short	0x0012


	//----- nvinfo : EIATTR_EXIT_INSTR_OFFSETS
	.align		4
        /*059c*/ 	.byte	0x04, 0x1c
        /*059e*/ 	.short	(.L_38 - .L_37)


	//   ....[0]....
.L_37:
        /*05a0*/ 	.word	0x0000c920


	//----- nvinfo : EIATTR_MAX_THREADS
	.align		4
.L_38:
        /*05a4*/ 	.byte	0x04, 0x05
        /*05a6*/ 	.short	(.L_40 - .L_39)
.L_39:
        /*05a8*/ 	.word	0x00000180
        /*05ac*/ 	.word	0x00000001
        /*05b0*/ 	.word	0x00000001


	//----- nvinfo : EIATTR_CRS_STACK_SIZE
	.align		4
.L_40:
        /*05b4*/ 	.byte	0x04, 0x1e
        /*05b6*/ 	.short	(.L_42 - .L_41)
.L_41:
        /*05b8*/ 	.word	0x00000000


	//----- nvinfo : EIATTR_CBANK_PARAM_SIZE
	.align		4
.L_42:
        /*05bc*/ 	.byte	0x03, 0x19
        /*05be*/ 	.short	0x0af0


	//----- nvinfo : EIATTR_PARAM_CBANK
	.align		4
        /*05c0*/ 	.byte	0x04, 0x0a
        /*05c2*/ 	.short	(.L_44 - .L_43)
	.align		4
.L_43:
        /*05c4*/ 	.word	index@(.nv.constant0._ZN7cutlass13device_kernelINS_4gemm6kernel13GemmUniversalIN4cute5tupleIJiiiiEEENS1_10collective13CollectiveMmaINS1_46MainloopSm90TmaGmmaWarpSpecializedBlockwiseFP8ILi4ENS5_IJNS4_1CILi1EEENSA_ILi2EEESB_EEENS1_47KernelTmaWarpSpecializedCooperativeFP8BlockwiseEEENS5_IJNSA_ILi128EEESG_SG_EEENS_12float_e4m3_tENS5_IJNS5_IJlSB_lEEENS4_6LayoutINS5_IJNS5_IJSG_iEEESL_iEEENS5_IJNS5_IJNSA_ILi0EEESB_EEENS5_IJSN_iEEEiEEEEEEEESI_SS_NS4_8TiledMMAINS4_8MMA_AtomIJNS4_4SM904GMMA31MMA_64x128x32_F32E4M3E4M3_SS_TNILNSW_7ScaleInE1ELSY_1EEEEEENSK_INS5_IJSC_SB_SB_EEENS5_IJSB_SN_SN_EEEEENS5_IJNS4_10UnderscoreES14_S14_EEEEENS4_23SM90_TMA_LOAD_MULTICASTENS4_14ComposedLayoutINS4_7SwizzleILi3ELi4ELi3EEENS4_18smem_ptr_flag_bitsILi8EEENSK_INS5_IJNSA_ILi8EEESG_EEENS5_IJSG_SB_EEEEEEEvNS4_8identityENS4_13SM90_TMA_LOADES1H_vS1I_EENS_8epilogue10collective18CollectiveEpilogueINS1L_22Sm90TmaWarpSpecializedILi4ELi2ELi16ELb1ELb0EEEJSH_NS5_IJSG_NSA_ILi32EEEEEEfNS5_IJSB_llEEEfS1S_NS1L_6fusion15FusionCallbacksIS1P_NS1T_36ScaledLinCombPerRowBiasEltActAmaxAuxINS_6layout11ColumnMajorENS1L_6thread4ReLuEfffffffLi4ELi4ELNS_15FloatRoundStyleE2EEESH_S1R_JNS18_IS1A_NS1B_ILi32EEENSK_INS5_IJS1Q_S1D_EEENS5_IJSB_S1Q_EEEEEEENS4_39AutoVectorizingCopyWithAssumedAlignmentILi128EEEEEES1J_S26_S28_NS4_14SM90_TMA_STOREES26_S28_NS4_9Copy_AtomIJNS4_17SM90_U32x4_STSM_NENS_6half_tEEEEvEEEvvEEEEvNT_6ParamsE)
        /*05c8*/ 	.short	0x0210
        /*05ca*/ 	.short	0x0af0


	//----- nvinfo : EIATTR_SW_WAR
	.align		4
.L_44:
        /*05cc*/ 	.byte	0x04, 0x36
        /*05ce*/ 	.short	(.L_46 - .L_45)
.L_45:
        /*05d0*/ 	.word	0x00000008
.L_46:


//--------------------- .nv.callgraph             --------------------------
	.section	.nv.callgraph,"",@"SHT_CUDA_CALLGRAPH"
	.align	4
	.sectionentsize	8
	.align		4
        /*0000*/ 	.word	0x00000000
	.align		4
        /*0004*/ 	.word	0xffffffff
	.align		4
        /*0008*/ 	.word	index@(_ZN7cutlass13device_kernelINS_4gemm6kernel13GemmUniversalIN4cute5tupleIJiiiiEEENS1_10collective13CollectiveMmaINS1_46MainloopSm90TmaGmmaWarpSpecializedBlockwiseFP8ILi4ENS5_IJNS4_1CILi1EEENSA_ILi2EEESB_EEENS1_47KernelTmaWarpSpecializedCooperativeFP8BlockwiseEEENS5_IJNSA_ILi128EEESG_SG_EEENS_12float_e4m3_tENS5_IJNS5_IJlSB_lEEENS4_6LayoutINS5_IJNS5_IJSG_iEEESL_iEEENS5_IJNS5_IJNSA_ILi0EEESB_EEENS5_IJSN_iEEEiEEEEEEEESI_SS_NS4_8TiledMMAINS4_8MMA_AtomIJNS4_4SM904GMMA31MMA_64x128x32_F32E4M3E4M3_SS_TNILNSW_7ScaleInE1ELSY_1EEEEEENSK_INS5_IJSC_SB_SB_EEENS5_IJSB_SN_SN_EEEEENS5_IJNS4_10UnderscoreES14_S14_EEEEENS4_23SM90_TMA_LOAD_MULTICASTENS4_14ComposedLayoutINS4_7SwizzleILi3ELi4ELi3EEENS4_18smem_ptr_flag_bitsILi8EEENSK_INS5_IJNSA_ILi8EEESG_EEENS5_IJSG_SB_EEEEEEEvNS4_8identityENS4_13SM90_TMA_LOADES1H_vS1I_EENS_8epilogue10collective18CollectiveEpilogueINS1L_22Sm90TmaWarpSpecializedILi4ELi2ELi16ELb1ELb0EEEJSH_NS5_IJSG_NSA_ILi32EEEEEEfNS5_IJSB_llEEEfS1S_NS1L_6fusion15FusionCallbacksIS1P_NS1T_36ScaledLinCombPerRowBiasEltActAmaxAuxINS_6layout11ColumnMajorENS1L_6thread4ReLuEfffffffLi4ELi4ELNS_15FloatRoundStyleE2EEESH_S1R_JNS18_IS1A_NS1B_ILi32EEENSK_INS5_IJS1Q_S1D_EEENS5_IJSB_S1Q_EEEEEEENS4_39AutoVectorizingCopyWithAssumedAlignmentILi128EEEEEES1J_S26_S28_NS4_14SM90_TMA_STOREES26_S28_NS4_9Copy_AtomIJNS4_17SM90_U32x4_STSM_NENS_6half_tEEEEvEEEvvEEEEvNT_6ParamsE)
	.align		4
        /*000c*/ 	.word	index@(__assertfail)
	.align		4
        /*0010*/ 	.word	0x00000000
	.align		4
        /*0014*/ 	.word	0xfffffffe
	.align		4
        /*0018*/ 	.word	0x00000000
	.align		4
        /*001c*/ 	.word	0xfffffffd
	.align		4
        /*0020*/ 	.word	0x00000000
	.align		4
        /*0024*/ 	.word	0xfffffffc


//--------------------- .nv.constant4             --------------------------
	.section	.nv.constant4,"a",@progbits
	.align	8
	.align		8
.nv.constant4:
        /*0000*/ 	.dword	__assertfail
	.align		8
        /*0008*/ 	.dword	__unnamed_1
	.align		8
        /*0010*/ 	.dword	__unnamed_2
	.align		8
        /*0018*/ 	.dword	_ZN34_INTERNAL_7282b589_4_k_cu_stride_A4cuda3std3__45__cpo5beginE
	.align		8
        /*0020*/ 	.dword	_ZN34_INTERNAL_7282b589_4_k_cu_stride_A4cuda3std3__45__cpo3endE
	.align		8
        /*0028*/ 	.dword	_ZN34_INTERNAL_7282b589_4_k_cu_stride_A4cuda3std3__45__cpo6cbeginE
	.align		8
        /*0030*/ 	.dword	_ZN34_INTERNAL_7282b589_4_k_cu_stride_A4cuda3std3__45__cpo4cendE
	.align		8
        /*0038*/ 	.dword	_ZN34_INTERNAL_7282b589_4_k_cu_stride_A4cuda3std3__436_GLOBAL__N__7282b589_4_k_cu_stride_A6ignoreE
	.align		8
        /*0040*/ 	.dword	_ZN34_INTERNAL_7282b589_4_k_cu_stride_A4cuda3std3__419piecewise_constructE
	.align		8
        /*0048*/ 	.dword	_ZN34_INTERNAL_7282b589_4_k_cu_stride_A4cuda3std3__48in_placeE
	.align		8
        /*0050*/ 	.dword	_ZN34_INTERNAL_7282b589_4_k_cu_stride_A4cuda3std6ranges3__45__cpo4swapE
	.align		8
        /*0058*/ 	.dword	_ZN34_INTERNAL_7282b589_4_k_cu_stride_A4cuda3std6ranges3__45__cpo9iter_moveE
	.align		8
        /*0060*/ 	.dword	_ZN34_INTERNAL_7282b589_4_k_cu_stride_A4cute7productE
	.align		8
        /*0068*/ 	.dword	_ZN34_INTERNAL_7282b589_4_k_cu_stride_A4cute1_E
	.align		8
        /*0070*/ 	.dword	$str$36
	.align		8
        /*0078*/ 	.dword	$str$37


//--------------------- .text._ZN7cutlass13device_kernelINS_4gemm6kernel13GemmUniversalIN4cute5tupleIJiiiiEEENS1_10collective13CollectiveMmaINS1_46MainloopSm90TmaGmmaWarpSpecializedBlockwiseFP8ILi4ENS5_IJNS4_1CILi1EEENSA_ILi2EEESB_EEENS1_47KernelTmaWarpSpecializedCooperativeFP8BlockwiseEEENS5_IJNSA_ILi128EEESG_SG_EEENS_12float_e4m3_tENS5_IJNS5_IJlSB_lEEENS4_6LayoutINS5_IJNS5_IJSG_iEEESL_iEEENS5_IJNS5_IJNSA_ILi0EEESB_EEENS5_IJSN_iEEEiEEEEEEEESI_SS_NS4_8TiledMMAINS4_8MMA_AtomIJNS4_4SM904GMMA31MMA_64x128x32_F32E4M3E4M3_SS_TNILNSW_7ScaleInE1ELSY_1EEEEEENSK_INS5_IJSC_SB_SB_EEENS5_IJSB_SN_SN_EEEEENS5_IJNS4_10UnderscoreES14_S14_EEEEENS4_23SM90_TMA_LOAD_MULTICASTENS4_14ComposedLayoutINS4_7SwizzleILi3ELi4ELi3EEENS4_18smem_ptr_flag_bitsILi8EEENSK_INS5_IJNSA_ILi8EEESG_EEENS5_IJSG_SB_EEEEEEEvNS4_8identityENS4_13SM90_TMA_LOADES1H_vS1I_EENS_8epilogue10collective18CollectiveEpilogueINS1L_22Sm90TmaWarpSpecializedILi4ELi2ELi16ELb1ELb0EEEJSH_NS5_IJSG_NSA_ILi32EEEEEEfNS5_IJSB_llEEEfS1S_NS1L_6fusion15FusionCallbacksIS1P_NS1T_36ScaledLinCombPerRowBiasEltActAmaxAuxINS_6layout11ColumnMajorENS1L_6thread4ReLuEfffffffLi4ELi4ELNS_15FloatRoundStyleE2EEESH_S1R_JNS18_IS1A_NS1B_ILi32EEENSK_INS5_IJS1Q_S1D_EEENS5_IJSB_S1Q_EEEEEEENS4_39AutoVectorizingCopyWithAssumedAlignmentILi128EEEEEES1J_S26_S28_NS4_14SM90_TMA_STOREES26_S28_NS4_9Copy_AtomIJNS4_17SM90_U32x4_STSM_NENS_6half_tEEEEvEEEvvEEEEvNT_6ParamsE --------------------------
	.section	.text._ZN7cutlass13device_kernelINS_4gemm6kernel13GemmUniversalIN4cute5tupleIJiiiiEEENS1_10collective13CollectiveMmaINS1_46MainloopSm90TmaGmmaWarpSpecializedBlockwiseFP8ILi4ENS5_IJNS4_1CILi1EEENSA_ILi2EEESB_EEENS1_47KernelTmaWarpSpecializedCooperativeFP8BlockwiseEEENS5_IJNSA_ILi128EEESG_SG_EEENS_12float_e4m3_tENS5_IJNS5_IJlSB_lEEENS4_6LayoutINS5_IJNS5_IJSG_iEEESL_iEEENS5_IJNS5_IJNSA_ILi0EEESB_EEENS5_IJSN_iEEEiEEEEEEEESI_SS_NS4_8TiledMMAINS4_8MMA_AtomIJNS4_4SM904GMMA31MMA_64x128x32_F32E4M3E4M3_SS_TNILNSW_7ScaleInE1ELSY_1EEEEEENSK_INS5_IJSC_SB_SB_EEENS5_IJSB_SN_SN_EEEEENS5_IJNS4_10UnderscoreES14_S14_EEEEENS4_23SM90_TMA_LOAD_MULTICASTENS4_14ComposedLayoutINS4_7SwizzleILi3ELi4ELi3EEENS4_18smem_ptr_flag_bitsILi8EEENSK_INS5_IJNSA_ILi8EEESG_EEENS5_IJSG_SB_EEEEEEEvNS4_8identityENS4_13SM90_TMA_LOADES1H_vS1I_EENS_8epilogue10collective18CollectiveEpilogueINS1L_22Sm90TmaWarpSpecializedILi4ELi2ELi16ELb1ELb0EEEJSH_NS5_IJSG_NSA_ILi32EEEEEEfNS5_IJSB_llEEEfS1S_NS1L_6fusion15FusionCallbacksIS1P_NS1T_36ScaledLinCombPerRowBiasEltActAmaxAuxINS_6layout11ColumnMajorENS1L_6thread4ReLuEfffffffLi4ELi4ELNS_15FloatRoundStyleE2EEESH_S1R_JNS18_IS1A_NS1B_ILi32EEENSK_INS5_IJS1Q_S1D_EEENS5_IJSB_S1Q_EEEEEEENS4_39AutoVectorizingCopyWithAssumedAlignmentILi128EEEEEES1J_S26_S28_NS4_14SM90_TMA_STOREES26_S28_NS4_9Copy_AtomIJNS4_17SM90_U32x4_STSM_NENS_6half_tEEEEvEEEvvEEEEvNT_6ParamsE,"ax",@progbits
	.align	128
.text._ZN7cutlass13device_kernelINS_4gemm6kernel13GemmUniversalIN4cute5tupleIJiiiiEEENS1_10collective13CollectiveMmaINS1_46MainloopSm90TmaGmmaWarpSpecializedBlockwiseFP8ILi4ENS5_IJNS4_1CILi1EEENSA_ILi2EEESB_EEENS1_47KernelTmaWarpSpecializedCooperativeFP8BlockwiseEEENS5_IJNSA_ILi128EEESG_SG_EEENS_12float_e4m3_tENS5_IJNS5_IJlSB_lEEENS4_6LayoutINS5_IJNS5_IJSG_iEEESL_iEEENS5_IJNS5_IJNSA_ILi0EEESB_EEENS5_IJSN_iEEEiEEEEEEEESI_SS_NS4_8TiledMMAINS4_8MMA_AtomIJNS4_4SM904GMMA31MMA_64x128x32_F32E4M3E4M3_SS_TNILNSW_7ScaleInE1ELSY_1EEEEEENSK_INS5_IJSC_SB_SB_EEENS5_IJSB_SN_SN_EEEEENS5_IJNS4_10UnderscoreES14_S14_EEEEENS4_23SM90_TMA_LOAD_MULTICASTENS4_14ComposedLayoutINS4_7SwizzleILi3ELi4ELi3EEENS4_18smem_ptr_flag_bitsILi8EEENSK_INS5_IJNSA_ILi8EEESG_EEENS5_IJSG_SB_EEEEEEEvNS4_8identityENS4_13SM90_TMA_LOADES1H_vS1I_EENS_8epilogue10collective18CollectiveEpilogueINS1L_22Sm90TmaWarpSpecializedILi4ELi2ELi16ELb1ELb0EEEJSH_NS5_IJSG_NSA_ILi32EEEEEEfNS5_IJSB_llEEEfS1S_NS1L_6fusion15FusionCallbacksIS1P_NS1T_36ScaledLinCombPerRowBiasEltActAmaxAuxINS_6layout11ColumnMajorENS1L_6thread4ReLuEfffffffLi4ELi4ELNS_15FloatRoundStyleE2EEESH_S1R_JNS18_IS1A_NS1B_ILi32EEENSK_INS5_IJS1Q_S1D_EEENS5_IJSB_S1Q_EEEEEEENS4_39AutoVectorizingCopyWithAssumedAlignmentILi128EEEEEES1J_S26_S28_NS4_14SM90_TMA_STOREES26_S28_NS4_9Copy_AtomIJNS4_17SM90_U32x4_STSM_NENS_6half_tEEEEvEEEvvEEEEvNT_6ParamsE:
        .type           _ZN7cutlass13device_kernelINS_4gemm6kernel13GemmUniversalIN4cute5tupleIJiiiiEEENS1_10collective13CollectiveMmaINS1_46MainloopSm90TmaGmmaWarpSpecializedBlockwiseFP8ILi4ENS5_IJNS4_1CILi1EEENSA_ILi2EEESB_EEENS1_47KernelTmaWarpSpecializedCooperativeFP8BlockwiseEEENS5_IJNSA_ILi128EEESG_SG_EEENS_12float_e4m3_tENS5_IJNS5_IJlSB_lEEENS4_6LayoutINS5_IJNS5_IJSG_iEEESL_iEEENS5_IJNS5_IJNSA_ILi0EEESB_EEENS5_IJSN_iEEEiEEEEEEEESI_SS_NS4_8TiledMMAINS4_8MMA_AtomIJNS4_4SM904GMMA31MMA_64x128x32_F32E4M3E4M3_SS_TNILNSW_7ScaleInE1ELSY_1EEEEEENSK_INS5_IJSC_SB_SB_EEENS5_IJSB_SN_SN_EEEEENS5_IJNS4_10UnderscoreES14_S14_EEEEENS4_23SM90_TMA_LOAD_MULTICASTENS4_14ComposedLayoutINS4_7SwizzleILi3ELi4ELi3EEENS4_18smem_ptr_flag_bitsILi8EEENSK_INS5_IJNSA_ILi8EEESG_EEENS5_IJSG_SB_EEEEEEEvNS4_8identityENS4_13SM90_TMA_LOADES1H_vS1I_EENS_8epilogue10collective18CollectiveEpilogueINS1L_22Sm90TmaWarpSpecializedILi4ELi2ELi16ELb1ELb0EEEJSH_NS5_IJSG_NSA_ILi32EEEEEEfNS5_IJSB_llEEEfS1S_NS1L_6fusion15FusionCallbacksIS1P_NS1T_36ScaledLinCombPerRowBiasEltActAmaxAuxINS_6layout11ColumnMajorENS1L_6thread4ReLuEfffffffLi4ELi4ELNS_15FloatRoundStyleE2EEESH_S1R_JNS18_IS1A_NS1B_ILi32EEENSK_INS5_IJS1Q_S1D_EEENS5_IJSB_S1Q_EEEEEEENS4_39AutoVectorizingCopyWithAssumedAlignmentILi128EEEEEES1J_S26_S28_NS4_14SM90_TMA_STOREES26_S28_NS4_9Copy_AtomIJNS4_17SM90_U32x4_STSM_NENS_6half_tEEEEvEEEvvEEEEvNT_6ParamsE,@function
        .size           _ZN7cutlass13device_kernelINS_4gemm6kernel13GemmUniversalIN4cute5tupleIJiiiiEEENS1_10collective13CollectiveMmaINS1_46MainloopSm90TmaGmmaWarpSpecializedBlockwiseFP8ILi4ENS5_IJNS4_1CILi1EEENSA_ILi2EEESB_EEENS1_47KernelTmaWarpSpecializedCooperativeFP8BlockwiseEEENS5_IJNSA_ILi128EEESG_SG_EEENS_12float_e4m3_tENS5_IJNS5_IJlSB_lEEENS4_6LayoutINS5_IJNS5_IJSG_iEEESL_iEEENS5_IJNS5_IJNSA_ILi0EEESB_EEENS5_IJSN_iEEEiEEEEEEEESI_SS_NS4_8TiledMMAINS4_8MMA_AtomIJNS4_4SM904GMMA31MMA_64x128x32_F32E4M3E4M3_SS_TNILNSW_7ScaleInE1ELSY_1EEEEEENSK_INS5_IJSC_SB_SB_EEENS5_IJSB_SN_SN_EEEEENS5_IJNS4_10UnderscoreES14_S14_EEEEENS4_23SM90_TMA_LOAD_MULTICASTENS4_14ComposedLayoutINS4_7SwizzleILi3ELi4ELi3EEENS4_18smem_ptr_flag_bitsILi8EEENSK_INS5_IJNSA_ILi8EEESG_EEENS5_IJSG_SB_EEEEEEEvNS4_8identityENS4_13SM90_TMA_LOADES1H_vS1I_EENS_8epilogue10collective18CollectiveEpilogueINS1L_22Sm90TmaWarpSpecializedILi4ELi2ELi16ELb1ELb0EEEJSH_NS5_IJSG_NSA_ILi32EEEEEEfNS5_IJSB_llEEEfS1S_NS1L_6fusion15FusionCallbacksIS1P_NS1T_36ScaledLinCombPerRowBiasEltActAmaxAuxINS_6layout11ColumnMajorENS1L_6thread4ReLuEfffffffLi4ELi4ELNS_15FloatRoundStyleE2EEESH_S1R_JNS18_IS1A_NS1B_ILi32EEENSK_INS5_IJS1Q_S1D_EEENS5_IJSB_S1Q_EEEEEEENS4_39AutoVectorizingCopyWithAssumedAlignmentILi128EEEEEES1J_S26_S28_NS4_14SM90_TMA_STOREES26_S28_NS4_9Copy_AtomIJNS4_17SM90_U32x4_STSM_NENS_6half_tEEEEvEEEvvEEEEvNT_6ParamsE,(.L_x_230 - _ZN7cutlass13device_kernelINS_4gemm6kernel13GemmUniversalIN4cute5tupleIJiiiiEEENS1_10collective13CollectiveMmaINS1_46MainloopSm90TmaGmmaWarpSpecializedBlockwiseFP8ILi4ENS5_IJNS4_1CILi1EEENSA_ILi2EEESB_EEENS1_47KernelTmaWarpSpecializedCooperativeFP8BlockwiseEEENS5_IJNSA_ILi128EEESG_SG_EEENS_12float_e4m3_tENS5_IJNS5_IJlSB_lEEENS4_6LayoutINS5_IJNS5_IJSG_iEEESL_iEEENS5_IJNS5_IJNSA_ILi0EEESB_EEENS5_IJSN_iEEEiEEEEEEEESI_SS_NS4_8TiledMMAINS4_8MMA_AtomIJNS4_4SM904GMMA31MMA_64x128x32_F32E4M3E4M3_SS_TNILNSW_7ScaleInE1ELSY_1EEEEEENSK_INS5_IJSC_SB_SB_EEENS5_IJSB_SN_SN_EEEEENS5_IJNS4_10UnderscoreES14_S14_EEEEENS4_23SM90_TMA_LOAD_MULTICASTENS4_14ComposedLayoutINS4_7SwizzleILi3ELi4ELi3EEENS4_18smem_ptr_flag_bitsILi8EEENSK_INS5_IJNSA_ILi8EEESG_EEENS5_IJSG_SB_EEEEEEEvNS4_8identityENS4_13SM90_TMA_LOADES1H_vS1I_EENS_8epilogue10collective18CollectiveEpilogueINS1L_22Sm90TmaWarpSpecializedILi4ELi2ELi16ELb1ELb0EEEJSH_NS5_IJSG_NSA_ILi32EEEEEEfNS5_IJSB_llEEEfS1S_NS1L_6fusion15FusionCallbacksIS1P_NS1T_36ScaledLinCombPerRowBiasEltActAmaxAuxINS_6layout11ColumnMajorENS1L_6thread4ReLuEfffffffLi4ELi4ELNS_15FloatRoundStyleE2EEESH_S1R_JNS18_IS1A_NS1B_ILi32EEENSK_INS5_IJS1Q_S1D_EEENS5_IJSB_S1Q_EEEEEEENS4_39AutoVectorizingCopyWithAssumedAlignmentILi128EEEEEES1J_S26_S28_NS4_14SM90_TMA_STOREES26_S28_NS4_9Copy_AtomIJNS4_17SM90_U32x4_STSM_NENS_6half_tEEEEvEEEvvEEEEvNT_6ParamsE)
        .other          _ZN7cutlass13device_kernelINS_4gemm6kernel13GemmUniversalIN4cute5tupleIJiiiiEEENS1_10collective13CollectiveMmaINS1_46MainloopSm90TmaGmmaWarpSpecializedBlockwiseFP8ILi4ENS5_IJNS4_1CILi1EEENSA_ILi2EEESB_EEENS1_47KernelTmaWarpSpecializedCooperativeFP8BlockwiseEEENS5_IJNSA_ILi128EEESG_SG_EEENS_12float_e4m3_tENS5_IJNS5_IJlSB_lEEENS4_6LayoutINS5_IJNS5_IJSG_iEEESL_iEEENS5_IJNS5_IJNSA_ILi0EEESB_EEENS5_IJSN_iEEEiEEEEEEEESI_SS_NS4_8TiledMMAINS4_8MMA_AtomIJNS4_4SM904GMMA31MMA_64x128x32_F32E4M3E4M3_SS_TNILNSW_7ScaleInE1ELSY_1EEEEEENSK_INS5_IJSC_SB_SB_EEENS5_IJSB_SN_SN_EEEEENS5_IJNS4_10UnderscoreES14_S14_EEEEENS4_23SM90_TMA_LOAD_MULTICASTENS4_14ComposedLayoutINS4_7SwizzleILi3ELi4ELi3EEENS4_18smem_ptr_flag_bitsILi8EEENSK_INS5_IJNSA_ILi8EEESG_EEENS5_IJSG_SB_EEEEEEEvNS4_8identityENS4_13SM90_TMA_LOADES1H_vS1I_EENS_8epilogue10collective18CollectiveEpilogueINS1L_22Sm90TmaWarpSpecializedILi4ELi2ELi16ELb1ELb0EEEJSH_NS5_IJSG_NSA_ILi32EEEEEEfNS5_IJSB_llEEEfS1S_NS1L_6fusion15FusionCallbacksIS1P_NS1T_36ScaledLinCombPerRowBiasEltActAmaxAuxINS_6layout11ColumnMajorENS1L_6thread4ReLuEfffffffLi4ELi4ELNS_15FloatRoundStyleE2EEESH_S1R_JNS18_IS1A_NS1B_ILi32EEENSK_INS5_IJS1Q_S1D_EEENS5_IJSB_S1Q_EEEEEEENS4_39AutoVectorizingCopyWithAssumedAlignmentILi128EEEEEES1J_S26_S28_NS4_14SM90_TMA_STOREES26_S28_NS4_9Copy_AtomIJNS4_17SM90_U32x4_STSM_NENS_6half_tEEEEvEEEvvEEEEvNT_6ParamsE,@"STO_CUDA_ENTRY STV_DEFAULT"
_ZN7cutlass13device_kernelINS_4gemm6kernel13GemmUniversalIN4cute5tupleIJiiiiEEENS1_10collective13CollectiveMmaINS1_46MainloopSm90TmaGmmaWarpSpecializedBlockwiseFP8ILi4ENS5_IJNS4_1CILi1EEENSA_ILi2EEESB_EEENS1_47KernelTmaWarpSpecializedCooperativeFP8BlockwiseEEENS5_IJNSA_ILi128EEESG_SG_EEENS_12float_e4m3_tENS5_IJNS5_IJlSB_lEEENS4_6LayoutINS5_IJNS5_IJSG_iEEESL_iEEENS5_IJNS5_IJNSA_ILi0EEESB_EEENS5_IJSN_iEEEiEEEEEEEESI_SS_NS4_8TiledMMAINS4_8MMA_AtomIJNS4_4SM904GMMA31MMA_64x128x32_F32E4M3E4M3_SS_TNILNSW_7ScaleInE1ELSY_1EEEEEENSK_INS5_IJSC_SB_SB_EEENS5_IJSB_SN_SN_EEEEENS5_IJNS4_10UnderscoreES14_S14_EEEEENS4_23SM90_TMA_LOAD_MULTICASTENS4_14ComposedLayoutINS4_7SwizzleILi3ELi4ELi3EEENS4_18smem_ptr_flag_bitsILi8EEENSK_INS5_IJNSA_ILi8EEESG_EEENS5_IJSG_SB_EEEEEEEvNS4_8identityENS4_13SM90_TMA_LOADES1H_vS1I_EENS_8epilogue10collective18CollectiveEpilogueINS1L_22Sm90TmaWarpSpecializedILi4ELi2ELi16ELb1ELb0EEEJSH_NS5_IJSG_NSA_ILi32EEEEEEfNS5_IJSB_llEEEfS1S_NS1L_6fusion15FusionCallbacksIS1P_NS1T_36ScaledLinCombPerRowBiasEltActAmaxAuxINS_6layout11ColumnMajorENS1L_6thread4ReLuEfffffffLi4ELi4ELNS_15FloatRoundStyleE2EEESH_S1R_JNS18_IS1A_NS1B_ILi32EEENSK_INS5_IJS1Q_S1D_EEENS5_IJSB_S1Q_EEEEEEENS4_39AutoVectorizingCopyWithAssumedAlignmentILi128EEEEEES1J_S26_S28_NS4_14SM90_TMA_STOREES26_S28_NS4_9Copy_AtomIJNS4_17SM90_U32x4_STSM_NENS_6half_tEEEEvEEEvvEEEEvNT_6ParamsE:
[----:B------:R-:W1:Y:S01]  /*0000*/  LDC R1, c[0x0][0x28] ;  /* 0x00000a00ff017b82 */ /* 0x000e620000000800 */
[----:B------:R-:W2:Y:S07]  /*0010*/  S2R R19, SR_TID.X ;  /* 0x0000000000137919 */ /* 0x000eae0000002100 */
[----:B------:R-:W3:Y:S01]  /*0020*/  LDC.64 R4, c[0x0][0x588] ;  /* 0x00016200ff047b82 */ /* 0x000ee20000000a00 */
[----:B------:R-:W-:Y:S01]  /*0030*/  ELECT P0, URZ, PT ;  /* 0x00000000003f782f */ /* 0x000fe20003800000 */
[----:B------:R-:W-:Y:S01]  /*0040*/  BSSY B0, `(.L_x_0) ;  /* 0x0000015000007945 */ /* 0x000fe20003800000 */
[----:B--2---:R-:W-:-:S02]  /*0050*/  SHF.R.U32.HI R8, RZ, 0x5, R19 ;  /* 0x00000005ff087819 */ /* 0x004fc40000011613 */
[----:B------:R-:W-:-:S03]  /*0060*/  SHF.R.U32.HI R2, RZ, 0x7, R19 ;  /* 0x00000007ff027819 */ /* 0x000fc60000011613 */
[----:B------:R-:W2:Y:S04]  /*0070*/  SHFL.IDX PT, R0, R8, RZ, 0x1f ;  /* 0x00001fff08007589 */ /* 0x000ea800000e0000 */
[----:B------:R4:W1:Y:S01]  /*0080*/  SHFL.IDX PT, R10, R2, RZ, 0x1f ;  /* 0x00001fff020a7589 */ /* 0x00086200000e0000 */
[----:B--2---:R-:W-:-:S13]  /*0090*/  ISETP.NE.OR P0, PT, R0, RZ, !P0 ;  /* 0x000000ff0000720c */ /* 0x004fda0004705670 */
[----:B-1-34-:R-:W-:Y:S05]  /*00a0*/  @P0 BRA `(.L_x_1) ;  /* 0x0000000000380947 */ /* 0x01afea0003800000 */
[----:B------:R-:W-:Y:S02]  /*00b0*/  ULDC.64 UR4, c[0x0][0x198] ;  /* 0x0000660000047ab9 */ /* 0x000fe40000000a00 */
[----:B------:R-:W-:Y:S02]  /*00c0*/  UIADD3 UR6, UP0, UR4, 0xf0, URZ ;  /* 0x000000f004067890 */ /* 0x000fe4000ff1e03f */
[----:B------:R-:W-:Y:S02]  /*00d0*/  UIADD3 UR8, UP1, UR4, 0x1f0, URZ ;  /* 0x000001f004087890 */ /* 0x000fe4000ff3e03f */
[----:B------:R-:W-:Y:S02]  /*00e0*/  UIADD3 UR10, UP2, UR4, 0x770, URZ ;  /* 0x00000770040a7890 */ /* 0x000fe4000ff5e03f */
[----:B------:R-:W-:Y:S02]  /*00f0*/  UIADD3 UR4, UP3, UR4, 0x870, URZ ;  /* 0x0000087004047890 */ /* 0x000fe4000ff7e03f */
[----:B------:R-:W-:-:S02]  /*0100*/  UIADD3.X UR7, URZ, UR5, URZ, UP0, !UPT ;  /* 0x000000053f077290 */ /* 0x000fc400087fe43f */
[----:B------:R-:W-:Y:S02]  /*0110*/  UIADD3.X UR9, URZ, UR5, URZ, UP1, !UPT ;  /* 0x000000053f097290 */ /* 0x000fe40008ffe43f */
[----:B------:R-:W-:Y:S02]  /*0120*/  UIADD3.X UR11, URZ, UR5, URZ, UP2, !UPT ;  /* 0x000000053f0b7290 */ /* 0x000fe400097fe43f */
[----:B------:R-:W-:-:S03]  /*0130*/  UIADD3.X UR5, URZ, UR5, URZ, UP3, !UPT ;  /* 0x000000053f057290 */ /* 0x000fc60009ffe43f */
[----:B------:R1:W-:Y:S02]  /*0140*/  UTMACCTL.PF [UR6] ;  /* 0x00000000060079b9 */ /* 0x0003e40008040000 */
[----:B------:R1:W-:Y:S02]  /*0150*/  UTMACCTL.PF [UR8] ;  /* 0x00000000080079b9 */ /* 0x0003e40008040000 */
[----:B------:R1:W-:Y:S02]  /*0160*/  UTMACCTL.PF [UR10] ;  /* 0x000000000a0079b9 */ /* 0x0003e40008040000 */
[----:B------:R1:W-:Y:S02]  /*0170*/  UTMACCTL.PF [UR4] ;  /* 0x00000000040079b9 */ /* 0x0003e40008040000 */
[----:B-1----:R-:W-:Y:S01]  /*0180*/  NOP ;  /* 0x0000000000007918 */ /* 0x002fe20000000000 */
.L_x_1:
[----:B------:R-:W-:Y:S05]  /*0190*/  BSYNC B0 ;  /* 0x0000000000007941 */ /* 0x000fea0003800000 */
.L_x_0:
[----:B------:R-:W-:Y:S01]  /*01a0*/  ULDC.64 UR4, c[0x0][0x598] ;  /* 0x0001660000047ab9 */ /* 0x000fe20000000a00 */
[----:B------:R-:W-:Y:S01]  /*01b0*/  ISETP.NE.U32.AND P3, PT, R4, RZ, PT ;  /* 0x000000ff0400720c */ /* 0x000fe20003f65070 */
[----:B------:R-:W-:Y:S01]  /*01c0*/  ULDC.64 UR50, c[0x0][0x208] ;  /* 0x0000820000327ab9 */ /* 0x000fe20000000a00 */
[----:B------:R-:W-:Y:S02]  /*01d0*/  ISETP.NE.U32.AND P1, PT, RZ, UR4, PT ;  /* 0x00000004ff007c0c */ /* 0x000fe4000bf25070 */
[----:B------:R-:W-:Y:S02]  /*01e0*/  SHF.R.S32.HI R3, RZ, 0x1f, R0 ;  /* 0x0000001fff037819 */ /* 0x000fe40000011400 */
[----:B------:R-:W-:Y:S02]  /*01f0*/  ISETP.NE.AND.EX P2, PT, RZ, UR5, PT, P1 ;  /* 0x00000005ff007c0c */ /* 0x000fe4000bf45310 */
[----:B------:R-:W-:Y:S02]  /*0200*/  PLOP3.LUT P0, PT, PT, PT, PT, 0x8, 0x0 ;  /* 0x000000000000781c */ /* 0x000fe40003f0e170 */
[----:B------:R-:W-:-:S02]  /*0210*/  ISETP.NE.AND.EX P3, PT, R5, RZ, PT, P3 ;  /* 0x000000ff0500720c */ /* 0x000fc40003f65330 */
[----:B------:R-:W-:Y:S02]  /*0220*/  LEA.HI R9, R3, R0, RZ, 0x2 ;  /* 0x0000000003097211 */ /* 0x000fe400078f10ff */
[----:B------:R-:W-:-:S05]  /*0230*/  PRMT R11, RZ, 0x7610, R11 ;  /* 0x00007610ff0b7816 */ /* 0x000fca000000000b */
[----:B------:R-:W-:Y:S05]  /*0240*/  @P2 BRA `(.L_x_2) ;  /* 0x0000000000382947 */ /* 0x000fea0003800000 */
[----:B------:R-:W-:Y:S01]  /*0250*/  ULDC.64 UR6, c[0x0][0x588] ;  /* 0x0001620000067ab9 */ /* 0x000fe20000000a00 */
[----:B------:R-:W-:Y:S01]  /*0260*/  ULDC.64 UR8, c[0x0][0x590] ;  /* 0x0001640000087ab9 */ /* 0x000fe20000000a00 */
[----:B------:R-:W-:Y:S02]  /*0270*/  ISETP.NE.U32.AND P4, PT, RZ, UR6, PT ;  /* 0x00000006ff007c0c */ /* 0x000fe4000bf85070 */
[----:B------:R-:W-:Y:S02]  /*0280*/  ISETP.NE.U32.AND P5, PT, RZ, UR8, PT ;  /* 0x00000008ff007c0c */ /* 0x000fe4000bfa5070 */
[----:B------:R-:W-:Y:S02]  /*0290*/  ISETP.NE.AND.EX P4, PT, RZ, UR7, PT, P4 ;  /* 0x00000007ff007c0c */ /* 0x000fe4000bf85340 */
[----:B------:R-:W-:-:S11]  /*02a0*/  ISETP.NE.AND.EX P5, PT, RZ, UR9, PT, P5 ;  /* 0x00000009ff007c0c */ /* 0x000fd6000bfa5350 */
[----:B------:R-:W1:Y:S08]  /*02b0*/  @P4 LDC.64 R2, c[0x0][0x588] ;  /* 0x00016200ff024b82 */ /* 0x000e700000000a00 */
[----:B------:R-:W2:Y:S01]  /*02c0*/  @P5 LDC.64 R6, c[0x0][0x590] ;  /* 0x00016400ff065b82 */ /* 0x000ea20000000a00 */
[----:B-1----:R-:W3:Y:S04]  /*02d0*/  @P4 LDG.E R12, desc[UR50][R2.64] ;  /* 0x00000032020c4981 */ /* 0x002ee8000c1e1900 */
[----:B--2---:R-:W3:Y:S01]  /*02e0*/  @P5 LDG.E R13, desc[UR50][R6.64] ;  /* 0x00000032060d5981 */ /* 0x004ee2000c1e1900 */
[----:B------:R-:W-:-:S02]  /*02f0*/  IMAD.MOV.U32 R11, RZ, RZ, 0x1 ;  /* 0x00000001ff0b7424 */ /* 0x000fc400078e00ff */
[----:B------:R-:W3:Y:S08]  /*0300*/  @!P4 LDC R12, c[0x0][0x580] ;  /* 0x00016000ff0ccb82 */ /* 0x000ef00000000800 */
[----:B------:R-:W3:Y:S02]  /*0310*/  @!P5 LDC R13, c[0x0][0x584] ;  /* 0x00016100ff0ddb82 */ /* 0x000ee40000000800 */
[----:B---3--:R-:W-:-:S07]  /*0320*/  FMUL R13, R13, R12 ;  /* 0x0000000c0d0d7220 */ /* 0x008fce0000400000 */
.L_x_2:
[----:B------:R-:W-:Y:S02]  /*0330*/  ISETP.NE.AND.EX P1, PT, RZ, UR5, PT, P1 ;  /* 0x00000005ff007c0c */ /* 0x000fe4000bf25310 */
[----:B------:R-:W-:Y:S02]  /*0340*/  LOP3.LUT R9, R9, 0xfffffffc, RZ, 0xc0, !PT ;  /* 0xfffffffc09097812 */ /* 0x000fe400078ec0ff */
[----:B------:R-:W-:-:S03]  /*0350*/  LOP3.LUT R12, R19, 0x1f, RZ, 0xc0, !PT ;  /* 0x0000001f130c7812 */ /* 0x000fc600078ec0ff */
[----:B------:R-:W-:-:S06]  /*0360*/  IMAD.IADD R0, R0, 0x1, -R9 ;  /* 0x0000000100007824 */ /* 0x000fcc00078e0a09 */
[----:B------:R-:W-:Y:S05]  /*0370*/  @P3 BRA P1, `(.L_x_3) ;  /* 0x0000000000383947 */ /* 0x000fea0000800000 */
[----:B------:R-:W-:-:S04]  /*0380*/  ISETP.NE.U32.AND P0, PT, RZ, UR4, PT ;  /* 0x00000004ff007c0c */ /* 0x000fc8000bf05070 */
[----:B------:R-:W-:-:S13]  /*0390*/  ISETP.NE.AND.EX P0, PT, RZ, UR5, PT, P0 ;  /* 0x00000005ff007c0c */ /* 0x000fda000bf05300 */
[----:B------:R-:W-:Y:S05]  /*03a0*/  @!P0 BRA `(.L_x_4) ;  /* 0x0000000000288947 */ /* 0x000fea0003800000 */
[----:B------:R-:W-:Y:S02]  /*03b0*/  PRMT R2, R11, 0x9910, RZ ;  /* 0x000099100b027816 */ /* 0x000fe400000000ff */
[----:B------:R-:W-:Y:S02]  /*03c0*/  ISETP.NE.U32.AND P0, PT, R4, RZ, PT ;  /* 0x000000ff0400720c */ /* 0x000fe40003f05070 */
[----:B------:R-:W-:Y:S02]  /*03d0*/  ISETP.NE.AND P3, PT, R2, RZ, PT ;  /* 0x000000ff0200720c */ /* 0x000fe40003f65270 */
[----:B------:R-:W-:Y:S02]  /*03e0*/  FSETP.NEU.AND P1, PT, R13, RZ, PT ;  /* 0x000000ff0d00720b */ /* 0x000fe40003f2d000 */
[----:B------:R-:W-:Y:S02]  /*03f0*/  ISETP.NE.AND.EX P0, PT, R5, RZ, PT, P0 ;  /* 0x000000ff0500720c */ /* 0x000fe40003f05300 */
[----:B------:R-:W-:-:S07]  /*0400*/  SEL R2, RZ, 0xffffffff, P1 ;  /* 0xffffffffff027807 */ /* 0x000fce0000800000 */
[----:B------:R-:W-:-:S04]  /*0410*/  @!P3 SEL R2, RZ, 0xffffffff, P0 ;  /* 0xffffffffff02b807 */ /* 0x000fc80000000000 */
[----:B------:R-:W-:-:S04]  /*0420*/  LOP3.LUT R2, R2, 0x1, RZ, 0xc0, !PT ;  /* 0x0000000102027812 */ /* 0x000fc800078ec0ff */
[----:B------:R-:W-:Y:S01]  /*0430*/  ISETP.EQ.U32.AND P0, PT, R2, 0x1, PT ;  /* 0x000000010200780c */ /* 0x000fe20003f02070 */
[----:B------:R-:W-:-:S12]  /*0440*/  BRA `(.L_x_3) ;  /* 0x0000000000047947 */ /* 0x000fd80003800000 */
.L_x_4:
[----:B------:R-:W-:-:S13]  /*0450*/  FSETP.EQ.AND P0, PT, R13, RZ, PT ;  /* 0x000000ff0d00720b */ /* 0x000fda0003f02000 */
.L_x_3:
[----:B------:R-:W1:Y:S02]  /*0460*/  SHFL.IDX PT, R2, R8, RZ, 0x1f ;  /* 0x00001fff08027589 */ /* 0x000e6400000e0000 */
[----:B-1----:R-:W-:-:S13]  /*0470*/  ISETP.NE.AND P1, PT, R2, RZ, PT ;  /* 0x000000ff0200720c */ /* 0x002fda0003f25270 */
[----:B------:R-:W-:Y:S05]  /*0480*/  @P1 BRA `(.L_x_5) ;  /* 0x0000000000581947 */ /* 0x000fea0003800000 */
[----:B------:R-:W1:Y:S01]  /*0490*/  S2UR UR8, SR_CgaCtaId ;  /* 0x00000000000879c3 */ /* 0x000e620000008800 */
[----:B------:R-:W-:Y:S01]  /*04a0*/  UMOV UR4, 0x400 ;  /* 0x0000040000047882 */ /* 0x000fe20000000000 */
[----:B------:R-:W-:Y:S01]  /*04b0*/  UMOV UR5, 0x21 ;  /* 0x0000002100057882 */ /* 0x000fe20000000000 */
[----:B------:R-:W-:Y:S01]  /*04c0*/  UMOV UR6, 0x4 ;  /* 0x0000000400067882 */ /* 0x000fe20000000000 */
[----:B------:R-:W-:Y:S01]  /*04d0*/  ELECT P1, URZ, PT ;  /* 0x00000000003f782f */ /* 0x000fe20003820000 */
[----:B------:R-:W-:-:S04]  /*04e0*/  UIADD3 UR6, -UR6, 0x100000, URZ ;  /* 0x0010000006067890 */ /* 0x000fc8000fffe13f */
[----:B------:R-:W-:Y:S02]  /*04f0*/  USHF.L.U32 UR7, UR6, 0xb, URZ ;  /* 0x0000000b06077899 */ /* 0x000fe4000800063f */
[----:B------:R-:W-:Y:S02]  /*0500*/  USHF.L.U32 UR6, UR6, 0x1, URZ ;  /* 0x0000000106067899 */ /* 0x000fe4000800063f */
[----:B-1----:R-:W-:Y:S02]  /*0510*/  ULEA UR8, UR8, UR4, 0x18 ;  /* 0x0000000408087291 */ /* 0x002fe4000f8ec03f */
[----:B------:R-:W-:-:S04]  /*0520*/  UIADD3 UR4, -UR5, 0x100000, URZ ;  /* 0x0010000005047890 */ /* 0x000fc8000fffe13f */
[----:B------:R-:W-:Y:S02]  /*0530*/  USHF.L.U32 UR5, UR4, 0xb, URZ ;  /* 0x0000000b04057899 */ /* 0x000fe4000800063f */
[----:B------:R-:W-:Y:S01]  /*0540*/  USHF.L.U32 UR4, UR4, 0x1, URZ ;  /* 0x0000000104047899 */ /* 0x000fe2000800063f */
[----:B------:R-:W1:Y:S11]  /*0550*/  FENCE.VIEW.ASYNC.S ;  /* 0x00000000000073c6 */ /* 0x000e760000000000 */
[----:B-1----:R1:W2:Y:S01]  /*0560*/  SYNCS.EXCH.64 URZ, [UR8], UR4 ;  /* 0x00000004083f75b2 */ /* 0x0022a20008000100 */
[----:B------:R1:W3:Y:S01]  /*0570*/  SYNCS.EXCH.64 URZ, [UR8+0x20], UR6 ;  /* 0x00002006083f75b2 */ /* 0x0002e20008000100 */
[----:B------:R1:W4:Y:S01]  /*0580*/  SYNCS.EXCH.64 URZ, [UR8+0x8], UR4 ;  /* 0x00000804083f75b2 */ /* 0x0003220008000100 */
[----:B------:R1:W1:Y:S01]  /*0590*/  SYNCS.EXCH.64 URZ, [UR8+0x28], UR6 ;  /* 0x00002806083f75b2 */ /* 0x0002620008000100 */
[----:B------:R1:W1:Y:S01]  /*05a0*/  SYNCS.EXCH.64 URZ, [UR8+0x10], UR4 ;  /* 0x00001004083f75b2 */ /* 0x0002620008000100 */
[----:B------:R1:W1:Y:S01]  /*05b0*/  SYNCS.EXCH.64 URZ, [UR8+0x30], UR6 ;  /* 0x00003006083f75b2 */ /* 0x0002620008000100 */
[----:B------:R1:W1:Y:S01]  /*05c0*/  SYNCS.EXCH.64 URZ, [UR8+0x18], UR4 ;  /* 0x00001804083f75b2 */ /* 0x0002620008000100 */
[----:B------:R1:W1:Y:S01]  /*05d0*/  SYNCS.EXCH.64 URZ, [UR8+0x38], UR6 ;  /* 0x00003806083f75b2 */ /* 0x0002620008000100 */
[----:B------:R-:W-:Y:S01]  /*05e0*/  NOP ;  /* 0x0000000000007918 */ /* 0x000fe20000000000 */
.L_x_5:
[----:B------:R-:W5:Y:S01]  /*05f0*/  SHFL.IDX PT, R3, R8, RZ, 0x1f ;  /* 0x00001fff08037589 */ /* 0x000f6200000e0000 */
[----:B------:R-:W1:Y:S01]  /*0600*/  S2UR UR14, SR_CTAID.X ;  /* 0x00000000000e79c3 */ /* 0x000e620000002500 */
[----:B------:R-:W-:Y:S01]  /*0610*/  NOP ;  /* 0x0000000000007918 */ /* 0x000fe20000000000 */
[----:B-----5:R-:W-:-:S13]  /*0620*/  ISETP.NE.AND P1, PT, R3, RZ, PT ;  /* 0x000000ff0300720c */ /* 0x020fda0003f25270 */
[----:B-1----:R-:W-:Y:S05]  /*0630*/  @P1 BRA `(.L_x_6) ;  /* 0x0000000000581947 */ /* 0x002fea0003800000 */
[----:B------:R-:W1:Y:S01]  /*0640*/  S2UR UR5, SR_CgaCtaId ;  /* 0x00000000000579c3 */ /* 0x000e620000008800 */
[----:B------:R-:W-:Y:S01]  /*0650*/  UMOV UR4, 0x400 ;  /* 0x0000040000047882 */ /* 0x000fe20000000000 */
[----:B------:R-:W-:Y:S01]  /*0660*/  UMOV UR6, 0x20 ;  /* 0x0000002000067882 */ /* 0x000fe20000000000 */
[----:B------:R-:W-:Y:S01]  /*0670*/  UMOV UR7, 0x100 ;  /* 0x0000010000077882 */ /* 0x000fe20000000000 */
[----:B------:R-:W-:Y:S01]  /*0680*/  ELECT P1, URZ, PT ;  /* 0x00000000003f782f */ /* 0x000fe20003820000 */
[----:B-1----:R-:W-:Y:S02]  /*0690*/  ULEA UR8, UR5, UR4, 0x18 ;  /* 0x0000000405087291 */ /* 0x002fe4000f8ec03f */
[----:B------:R-:W-:-:S04]  /*06a0*/  UIADD3 UR4, -UR6, 0x100000, URZ ;  /* 0x0010000006047890 */ /* 0x000fc8000fffe13f */
[----:B------:R-:W-:Y:S02]  /*06b0*/  USHF.L.U32 UR5, UR4, 0xb, URZ ;  /* 0x0000000b04057899 */ /* 0x000fe4000800063f */
[----:B------:R-:W-:Y:S02]  /*06c0*/  USHF.L.U32 UR4, UR4, 0x1, URZ ;  /* 0x0000000104047899 */ /* 0x000fe4000800063f */
[----:B------:R-:W-:-:S04]  /*06d0*/  UIADD3 UR6, -UR7, 0x100000, URZ ;  /* 0x0010000007067890 */ /* 0x000fc8000fffe13f */
[----:B------:R-:W-:Y:S02]  /*06e0*/  USHF.L.U32 UR7, UR6, 0xb, URZ ;  /* 0x0000000b06077899 */ /* 0x000fe4000800063f */
[----:B------:R-:W-:Y:S01]  /*06f0*/  USHF.L.U32 UR6, UR6, 0x1, URZ ;  /* 0x0000000106067899 */ /* 0x000fe2000800063f */
[----:B------:R-:W1:Y:S03]  /*0700*/  FENCE.VIEW.ASYNC.S ;  /* 0x00000000000073c6 */ /* 0x000e660000000000 */
[----:B-1----:R1:W1:Y:S08]  /*0710*/  SYNCS.EXCH.64 URZ, [UR8+0x40], UR4 ;  /* 0x00004004083f75b2 */ /* 0x0022700008000100 */
[----:B------:R1:W1:Y:S01]  /*0720*/  SYNCS.EXCH.64 URZ, [UR8+0x60], UR6 ;  /* 0x00006006083f75b2 */ /* 0x0002620008000100 */
[----:B------:R1:W1:Y:S01]  /*0730*/  SYNCS.EXCH.64 URZ, [UR8+0x48], UR4 ;  /* 0x00004804083f75b2 */ /* 0x0002620008000100 */
[----:B------:R1:W1:Y:S01]  /*0740*/  SYNCS.EXCH.64 URZ, [UR8+0x68], UR6 ;  /* 0x00006806083f75b2 */ /* 0x0002620008000100 */
[----:B------:R1:W1:Y:S01]  /*0750*/  SYNCS.EXCH.64 URZ, [UR8+0x50], UR4 ;  /* 0x00005004083f75b2 */ /* 0x0002620008000100 */
[----:B------:R1:W1:Y:S01]  /*0760*/  SYNCS.EXCH.64 URZ, [UR8+0x70], UR6 ;  /* 0x00007006083f75b2 */ /* 0x0002620008000100 */
[----:B------:R1:W1:Y:S01]  /*0770*/  SYNCS.EXCH.64 URZ, [UR8+0x58], UR4 ;  /* 0x00005804083f75b2 */ /* 0x0002620008000100 */
[----:B------:R1:W1:Y:S01]  /*0780*/  SYNCS.EXCH.64 URZ, [UR8+0x78], UR6 ;  /* 0x00007806083f75b2 */ /* 0x0002620008000100 */
[----:B------:R-:W-:Y:S01]  /*0790*/  NOP ;  /* 0x0000000000007918 */ /* 0x000fe20000000000 */
.L_x_6:
[----:B------:R-:W5:Y:S01]  /*07a0*/  SHFL.IDX PT, R8, R8, RZ, 0x1f ;  /* 0x00001fff08087589 */ /* 0x000f6200000e0000 */
[----:B-1----:R-:W1:Y:S01]  /*07b0*/  S2UR UR7, SR_CTAID.Y ;  /* 0x00000000000779c3 */ /* 0x002e620000002600 */
[----:B------:R-:W-:Y:S02]  /*07c0*/  SHF.R.S32.HI R6, RZ, 0x1f, R19 ;  /* 0x0000001fff067819 */ /* 0x000fe40000011413 */
[----:B------:R-:W-:Y:S02]  /*07d0*/  ELECT P1, URZ, PT ;  /* 0x00000000003f782f */ /* 0x000fe40003820000 */
[----:B------:R-:W-:Y:S01]  /*07e0*/  I2FP.F32.U32 R3, UR14 ;  /* 0x0000000e00037c45 */ /* 0x000fe20008201000 */
[----:B------:R-:W-:Y:S01]  /*07f0*/  ULDC UR4, c[0x0][0x150] ;  /* 0x0000540000047ab9 */ /* 0x000fe20000000800 */
[----:B------:R-:W-:Y:S01]  /*0800*/  LEA.HI R6, R6, R19, RZ, 0x7 ;  /* 0x0000001306067211 */ /* 0x000fe200078f38ff */
[----:B------:R-:W-:Y:S01]  /*0810*/  ULDC UR8, c[0x0][0x148] ;  /* 0x0000520000087ab9 */ /* 0x000fe20000000800 */
[----:B------:R-:W-:Y:S01]  /*0820*/  SHF.R.S32.HI R9, RZ, 0x1f, R2 ;  /* 0x0000001fff097819 */ /* 0x000fe20000011402 */
[----:B------:R-:W-:Y:S01]  /*0830*/  FMUL R11, R3, UR4 ;  /* 0x00000004030b7c20 */ /* 0x000fe20008400000 */
[----:B------:R-:W-:Y:S01]  /*0840*/  LOP3.LUT R6, R6, 0xffffff80, RZ, 0xc0, !PT ;  /* 0xffffff8006067812 */ /* 0x000fe200078ec0ff */
[----:B------:R-:W-:Y:S01]  /*0850*/  ULDC UR4, c[0x0][0x154] ;  /* 0x0000550000047ab9 */ /* 0x000fe20000000800 */
[----:B------:R-:W-:Y:S01]  /*0860*/  LEA.HI R9, R9, R2, RZ, 0x2 ;  /* 0x0000000209097211 */ /* 0x000fe200078f10ff */
[----:B------:R-:W-:Y:S01]  /*0870*/  ULDC UR6, c[0x0][0x144] ;  /* 0x0000510000067ab9 */ /* 0x000fe20000000800 */
[C---:B------:R-:W-:Y:S01]  /*0880*/  ISETP.NE.AND P3, PT, R0.reuse, RZ, PT ;  /* 0x000000ff0000720c */ /* 0x040fe20003f65270 */
[----:B------:R-:W-:Y:S01]  /*0890*/  IMAD.IADD R6, R19, 0x1, -R6 ;  /* 0x0000000113067824 */ /* 0x000fe200078e0a06 */
[----:B------:R-:W2:Y:S01]  /*08a0*/  F2I.U32.TRUNC.NTZ R11, R11 ;  /* 0x0000000b000b7305 */ /* 0x000ea2000020f000 */
[----:B------:R-:W-:Y:S01]  /*08b0*/  LOP3.LUT R9, R9, 0x3ffffffc, RZ, 0xc0, !PT ;  /* 0x3ffffffc09097812 */ /* 0x000fe200078ec0ff */
[----:B------:R-:W-:Y:S01]  /*08c0*/  NOP ;  /* 0x0000000000007918 */ /* 0x000fe20000000000 */
[----:B------:R-:W-:-:S02]  /*08d0*/  ISETP.EQ.OR P5, PT, R0, 0x3, !P3 ;  /* 0x000000030000780c */ /* 0x000fc40005fa2670 */
[----:B------:R-:W-:Y:S01]  /*08e0*/  SHF.R.S32.HI R3, RZ, 0x1f, R6 ;  /* 0x0000001fff037819 */ /* 0x000fe20000011406 */
[----:B------:R-:W-:Y:S01]  /*08f0*/  IMAD.IADD R9, R2, 0x1, -R9 ;  /* 0x0000000102097824 */ /* 0x000fe200078e0a09 */
[----:B------:R-:W-:Y:S01]  /*0900*/  ISETP.EQ.AND P5, PT, R10, RZ, P5 ;  /* 0x000000ff0a00720c */ /* 0x000fe20002fa2270 */
[----:B------:R-:W3:Y:S01]  /*0910*/  LDC R2, c[0x0][0x140] ;  /* 0x00005000ff027b82 */ /* 0x000ee20000000800 */
[----:B-----5:R-:W-:Y:S02]  /*0920*/  ISETP.NE.OR P4, PT, R8, RZ, !P1 ;  /* 0x000000ff0800720c */ /* 0x020fe40004f85670 */
[----:B-1----:R-:W-:Y:S02]  /*0930*/  I2FP.F32.U32 R7, UR7 ;  /* 0x0000000700077c45 */ /* 0x002fe40008201000 */
[----:B------:R-:W-:Y:S02]  /*0940*/  LEA.HI R3, R3, R6, RZ, 0x3 ;  /* 0x0000000603037211 */ /* 0x000fe400078f18ff */
[----:B--2---:R-:W-:Y:S01]  /*0950*/  R2UR UR12, R11 ;  /* 0x000000000b0c72ca */ /* 0x004fe200000e0000 */
[----:B------:R-:W-:Y:S01]  /*0960*/  FMUL R13, R7, UR4 ;  /* 0x00000004070d7c20 */ /* 0x000fe20008400000 */
[--C-:B------:R-:W-:Y:S01]  /*0970*/  SHF.R.S32.HI R7, RZ, 0x3, R3.reuse ;  /* 0x00000003ff077819 */ /* 0x100fe20000011403 */
[----:B------:R-:W-:Y:S01]  /*0980*/  UMOV UR4, 0x20 ;  /* 0x0000002000047882 */ /* 0x000fe20000000000 */
[----:B------:R-:W-:-:S02]  /*0990*/  SHF.R.S32.HI R8, RZ, 0x1f, R3 ;  /* 0x0000001fff087819 */ /* 0x000fc40000011403 */
[----:B------:R-:W-:Y:S01]  /*09a0*/  LOP3.LUT P1, RZ, R6, 0x7, RZ, 0xc0, !PT ;  /* 0x0000000706ff7812 */ /* 0x000fe2000782c0ff */
[----:B------:R-:W1:Y:S01]  /*09b0*/  F2I.U32.TRUNC.NTZ R13, R13 ;  /* 0x0000000d000d7305 */ /* 0x000e62000020f000 */
[----:B------:R-:W-:Y:S01]  /*09c0*/  VOTEU.ALL UP0, P4 ;  /* 0x00000000003f7886 */ /* 0x000fe20002000000 */
[----:B------:R-:W-:Y:S01]  /*09d0*/  LEA.HI R8, R8, R7, RZ, 0x2 ;  /* 0x0000000708087211 */ /* 0x000fe200078f10ff */
[----:B------:R-:W-:Y:S01]  /*09e0*/  VOTEU.ALL UP1, P4 ;  /* 0x00000000003f7886 */ /* 0x000fe20002020000 */
[----:B------:R-:W-:Y:S02]  /*09f0*/  SEL R16, RZ, 0x1, !P5 ;  /* 0x00000001ff107807 */ /* 0x000fe40006800000 */
[----:B------:R-:W2:Y:S01]  /*0a00*/  @!UP0 S2UR UR11, SR_CgaCtaId ;  /* 0x00000000000b89c3 */ /* 0x000ea20000008800 */
[----:B------:R-:W-:Y:S01]  /*0a10*/  LOP3.LUT R8, R8, 0xfffffffc, RZ, 0xc0, !PT ;  /* 0xfffffffc08087812 */ /* 0x000fe200078ec0ff */
[----:B------:R-:W-:Y:S01]  /*0a20*/  @!UP0 UMOV UR10, 0x400 ;  /* 0x00000400000a8882 */ /* 0x000fe20000000000 */
[----:B------:R-:W-:-:S04]  /*0a30*/  @!UP0 UIADD3 UR4, -UR4, 0x100000, URZ ;  /* 0x0010000004048890 */ /* 0x000fc8000fffe13f */
[----:B------:R-:W-:Y:S02]  /*0a40*/  @!UP0 USHF.L.U32 UR5, UR4, 0xb, URZ ;  /* 0x0000000b04058899 */ /* 0x000fe4000800063f */
[----:B------:R-:W-:Y:S01]  /*0a50*/  @!UP0 USHF.L.U32 UR4, UR4, 0x1, URZ ;  /* 0x0000000104048899 */ /* 0x000fe2000800063f */
[----:B------:R-:W-:Y:S01]  /*0a60*/  LOP3.LUT R152, R152, 0xfffffffe, RZ, 0xc0, !PT ;  /* 0xfffffffe98987812 */ /* 0x000fe200078ec0ff */
[----:B------:R-:W-:Y:S01]  /*0a70*/  IMAD.IADD R8, R7, 0x1, -R8 ;  /* 0x0000000107087824 */ /* 0x000fe200078e0a08 */
[----:B------:R-:W-:Y:S02]  /*0a80*/  LOP3.LUT R7, R19, 0x7f, RZ, 0xc0, !PT ;  /* 0x0000007f13077812 */ /* 0x000fe400078ec0ff */
[----:B-1----:R-:W-:Y:S01]  /*0a90*/  R2UR UR9, R13 ;  /* 0x000000000d0972ca */ /* 0x002fe200000e0000 */
[----:B------:R-:W-:-:S04]  /*0aa0*/  IMAD R8, R9, 0x4, R8 ;  /* 0x0000000409087824 */ /* 0x000fc800078e0208 */
[----:B------:R-:W-:-:S05]  /*0ab0*/  IMAD.SHL.U32 R3, R8, 0x4, RZ ;  /* 0x0000000408037824 */ /* 0x000fca00078e00ff */
[----:B------:R-:W-:-:S03]  /*0ac0*/  LOP3.LUT R18, R8, 0xc, R3, 0x78, !PT ;  /* 0x0000000c08127812 */ /* 0x000fc600078e7803 */
[----:B------:R-:W-:Y:S01]  /*0ad0*/  UIADD3 UR9, -UR9, URZ, URZ ;  /* 0x0000003f09097290 */ /* 0x000fe2000fffe13f */
[----:B------:R-:W-:Y:S01]  /*0ae0*/  ISETP.LT.U32.AND P1, PT, R18, 0x2, !P1 ;  /* 0x000000021200780c */ /* 0x000fe20004f21070 */
[----:B--2---:R-:W-:Y:S02]  /*0af0*/  @!UP0 ULEA UR11, UR11, UR10, 0x18 ;  /* 0x0000000a0b0b8291 */ /* 0x004fe4000f8ec03f */
[----:B------:R-:W-:Y:S02]  /*0b00*/  UIADD3 UR10, -UR12, URZ, URZ ;  /* 0x0000003f0c0a7290 */ /* 0x000fe4000fffe13f */
[----:B------:R-:W-:Y:S02]  /*0b10*/  UIMAD UR12, UR8, UR9, UR7 ;  /* 0x00000009080c72a4 */ /* 0x000fe4000f8e0207 */
[----:B------:R-:W-:Y:S01]  /*0b20*/  UIMAD UR6, UR6, UR10, UR14 ;  /* 0x0000000a060672a4 */ /* 0x000fe2000f8e020e */
[----:B------:R-:W-:Y:S01]  /*0b30*/  VOTEU.ALL UP0, P4 ;  /* 0x00000000003f7886 */ /* 0x000fe20002000000 */
[C---:B------:R-:W-:Y:S01]  /*0b40*/  ISETP.NE.AND P4, PT, R10.reuse, RZ, PT ;  /* 0x000000ff0a00720c */ /* 0x040fe20003f85270 */
[----:B------:R-:W-:Y:S01]  /*0b50*/  VIADD R10, R10, 0xffffffff ;  /* 0xffffffff0a0a7836 */ /* 0x000fe20000000000 */
[----:B------:R-:W-:-:S02]  /*0b60*/  ISETP.NE.AND P6, PT, R18, UR12, PT ;  /* 0x0000000c12007c0c */ /* 0x000fc4000bfc5270 */
[----:B------:R-:W-:Y:S01]  /*0b70*/  ISETP.EQ.AND P5, PT, R0, 0x2, !P4 ;  /* 0x000000020000780c */ /* 0x000fe200067a2270 */
[----:B------:R-:W1:Y:S02]  /*0b80*/  FENCE.VIEW.ASYNC.S ;  /* 0x00000000000073c6 */ /* 0x000e640000000000 */
[----:B-1----:R1:W2:Y:S01]  /*0b90*/  @!UP0 SYNCS.EXCH.64 URZ, [UR11+0x80], UR4 ;  /* 0x000080040b3f85b2 */ /* 0x0022a20008000100 */
[----:B------:R-:W-:-:S04]  /*0ba0*/  ISETP.EQ.OR P6, PT, RZ, UR6, !P6 ;  /* 0x00000006ff007c0c */ /* 0x000fc8000f7c2670 */
[----:B------:R-:W-:Y:S02]  /*0bb0*/  PLOP3.LUT P6, PT, P1, P6, PT, 0x80, 0x0 ;  /* 0x000000000000781c */ /* 0x000fe40000fcd070 */
[----:B---3--:R-:W-:Y:S02]  /*0bc0*/  ISETP.EQ.U32.AND P1, PT, R2, 0x1, PT ;  /* 0x000000010200780c */ /* 0x008fe40003f22070 */
[----:B------:R-:W-:Y:S02]  /*0bd0*/  SEL R2, RZ, 0x1, !P5 ;  /* 0x00000001ff027807 */ /* 0x000fe40006800000 */
[----:B------:R-:W-:-:S04]  /*0be0*/  ISETP.GE.U32.AND P5, PT, R10, 0x2, PT ;  /* 0x000000020a00780c */ /* 0x000fc80003fa6070 */
[----:B------:R-:W-:Y:S01]  /*0bf0*/  SEL R16, R16, 0x2, P5 ;  /* 0x0000000210107807 */ /* 0x000fe20002800000 */
[----:B------:R1:W3:Y:S01]  /*0c00*/  @!UP1 SYNCS.EXCH.64 URZ, [UR11+0x88], UR4 ;  /* 0x000088040b3f95b2 */ /* 0x0002e20008000100 */
[----:B------:R-:W-:Y:S01]  /*0c10*/  SEL R2, R2, 0x2, P5 ;  /* 0x0000000202027807 */ /* 0x000fe20002800000 */
[----:B------:R-:W-:Y:S01]  /*0c20*/  NOP ;  /* 0x0000000000007918 */ /* 0x000fe20000000000 */
[----:B------:R-:W-:Y:S01]  /*0c30*/  @P6 LOP3.LUT R152, R152, 0x1, RZ, 0xfc, !PT ;  /* 0x0000000198986812 */ /* 0x000fe200078efcff */
[----:B------:R-:W-:Y:S06]  /*0c40*/  @!P1 BRA `(.L_x_7) ;  /* 0x0000000000089947 */ /* 0x000fec0003800000 */
[----:B--234-:R-:W-:Y:S01]  /*0c50*/  UCGABAR_ARV ;  /* 0x00000000000079c7 */ /* 0x01cfe20008000000 */
[----:B------:R-:W-:Y:S05]  /*0c60*/  BRA `(.L_x_8) ;  /* 0x0000000000047947 */ /* 0x000fea0003800000 */
.L_x_7:
[----:B--234-:R-:W-:Y:S01]  /*0c70*/  NOP ;  /* 0x0000000000007918 */ /* 0x01cfe20000000000 */
.L_x_8:
[----:B-1----:R-:W-:Y:S02]  /*0c80*/  ULDC UR4, c[0x0][0xc84] ;  /* 0x0003210000047ab9 */ /* 0x002fe40000000800 */
[----:B------:R-:W-:-:S04]  /*0c90*/  UISETP.NE.AND UP0, UPT, UR4, 0x1, UPT ;  /* 0x000000010400788c */ /* 0x000fc8000bf05270 */
[----:B------:R-:W-:-:S07]  /*0ca0*/  UP2UR UR53, UPR, URZ, 0x1 ;  /* 0x000000013f357883 */ /* 0x000fce0008000000 */
[----:B------:R-:W-:Y:S01]  /*0cb0*/  @UP0 ULDC UR12, c[0x0][0x10] ;  /* 0x00000400000c0ab9 */ /* 0x000fe20000000800 */
[----:B------:R-:W-:Y:S01]  /*0cc0*/  @!UP0 ULDC UR15, c[0x0][0xc] ;  /* 0x00000300000f8ab9 */ /* 0x000fe20000000800 */
[----:B------:R-:W-:Y:S01]  /*0cd0*/  ULDC UR10, c[0x0][0xc] ;  /* 0x00000300000a7ab9 */ /* 0x000fe20000000800 */
[----:B------:R-:W-:Y:S01]  /*0ce0*/  ULDC UR11, c[0x0][0x10] ;  /* 0x00000400000b7ab9 */ /* 0x000fe20000000800 */
[----:B------:R-:W-:Y:S01]  /*0cf0*/  @UP0 UMOV UR4, UR7 ;  /* 0x0000000700040c82 */ /* 0x000fe20008000000 */
[----:B------:R-:W-:Y:S01]  /*0d00*/  @UP0 UMOV UR5, URZ ;  /* 0x0000003f00050c82 */ /* 0x000fe20008000000 */
[----:B------:R-:W-:Y:S02]  /*0d10*/  UIMAD.WIDE.U32 UR10, UR10, UR11, URZ ;  /* 0x0000000b0a0a72a5 */ /* 0x000fe4000f8e003f */
[----:B------:R-:W-:Y:S01]  /*0d20*/  @UP0 UIMAD.WIDE.U32 UR12, UR14, UR12, UR4 ;  /* 0x0000000c0e0c02a5 */ /* 0x000fe2000f8e0004 */
[----:B------:R-:W-:Y:S02]  /*0d30*/  @UP0 UMOV UR38, URZ ;  /* 0x0000003f00260c82 */ /* 0x000fe40008000000 */
[----:B------:R-:W-:Y:S01]  /*0d40*/  ULDC UR4, c[0x0][0x14] ;  /* 0x0000050000047ab9 */ /* 0x000fe20000000800 */
[----:B------:R-:W-:Y:S01]  /*0d50*/  UMOV UR5, URZ ;  /* 0x0000003f00057c82 */ /* 0x000fe20008000000 */
[----:B------:R-:W-:-:S02]  /*0d60*/  UIMAD.WIDE.U32 UR54, UR10, UR4, URZ ;  /* 0x000000040a3672a5 */ /* 0x000fc4000f8e003f */
[----:B------:R-:W-:Y:S02]  /*0d70*/  UIMAD UR58, UR11, UR4, URZ ;  /* 0x000000040b3a72a4 */ /* 0x000fe4000f8e023f */
[----:B------:R-:W-:Y:S01]  /*0d80*/  @UP0 UIADD3 UR38, UR13, UR38, URZ ;  /* 0x000000260d260290 */ /* 0x000fe2000fffe03f */
[----:B------:R-:W-:Y:S01]  /*0d90*/  UMOV UR4, UR14 ;  /* 0x0000000e00047c82 */ /* 0x000fe20008000000 */
[----:B------:R-:W-:Y:S01]  /*0da0*/  @UP0 UMOV UR39, UR12 ;  /* 0x0000000c00270c82 */ /* 0x000fe20008000000 */
[----:B------:R-:W-:Y:S02]  /*0db0*/  @!UP0 UIMAD.WIDE.U32 UR4, UR7, UR15, UR4 ;  /* 0x0000000f070482a5 */ /* 0x000fe4000f8e0004 */
[----:B------:R-:W-:-:S05]  /*0dc0*/  UIADD3 UR58, UR55, UR58, URZ ;  /* 0x0000003a373a7290 */ /* 0x000fca000fffe03f */
[----:B------:R-:W-:Y:S01]  /*0dd0*/  @!UP0 UMOV UR39, UR4 ;  /* 0x0000000400278c82 */ /* 0x000fe20008000000 */
[----:B------:R-:W-:Y:S01]  /*0de0*/  @!UP0 UMOV UR38, UR5 ;  /* 0x0000000500268c82 */ /* 0x000fe20008000000 */
[----:B------:R-:W-:Y:S05]  /*0df0*/  @!P1 BRA `(.L_x_9) ;  /* 0x00000000000c9947 */ /* 0x000fea0003800000 */
[----:B------:R-:W-:Y:S01]  /*0e00*/  UCGABAR_WAIT ;  /* 0x0000000000007dc7 */ /* 0x000fe20008000000 */
[----:B------:R-:W-:Y:S01]  /*0e10*/  CCTL.IVALL ;  /* 0x00000000ff00798f */ /* 0x000fe20002000000 */
[----:B------:R-:W-:Y:S05]  /*0e20*/  BRA `(.L_x_10) ;  /* 0x0000000000047947 */ /* 0x000fea0003800000 */
.L_x_9:
[----:B------:R-:W-:Y:S06]  /*0e30*/  BAR.SYNC.DEFER_BLOCKING 0x0 ;  /* 0x0000000000007b1d */ /* 0x000fec0000010000 */
.L_x_10:
[----:B------:R-:W1:Y:S01]  /*0e40*/  S2UR UR37, SR_CgaCtaId ;  /* 0x00000000002579c3 */ /* 0x000e620000008800 */
[----:B------:R-:W-:Y:S04]  /*0e50*/  BSSY B6, `(.L_x_11) ;  /* 0x0000bac000067945 */ /* 0x000fe80003800000 */
[----:B------:R-:W-:Y:S05]  /*0e60*/  @!P4 BRA `(.L_x_12) ;  /* 0x000000800014c947 */ /* 0x000fea0003800000 */
[----:B------:R-:W-:-:S13]  /*0e70*/  ISETP.GT.U32.AND P0, PT, R10, 0x1, PT ;  /* 0x000000010a00780c */ /* 0x000fda0003f04070 */
[----:B------:R-:W-:Y:S05]  /*0e80*/  @P0 BRA `(.L_x_13) ;  /* 0x000000b800a00947 */ /* 0x000fea0003800000 */
[----:B------:R-:W2:Y:S01]  /*0e90*/  LDC.64 R4, c[0x0][0xc78] ;  /* 0x00031e00ff047b82 */ /* 0x000ea20000000a00 */
[----:B------:R-:W-:Y:S01]  /*0ea0*/  IMAD.U32 R0, RZ, RZ, UR38 ;  /* 0x00000026ff007e24 */ /* 0x000fe2000f8e00ff */
[----:B------:R-:W-:Y:S01]  /*0eb0*/  UMOV UR43, 0xffffffff ;  /* 0xffffffff002b7882 */ /* 0x000fe20000000000 */
[----:B------:R-:W-:Y:S01]  /*0ec0*/  UMOV UR48, 0xffffffff ;  /* 0xffffffff00307882 */ /* 0x000fe20000000000 */
[----:B------:R-:W-:Y:S01]  /*0ed0*/  UMOV UR47, 0xffffffff ;  /* 0xffffffff002f7882 */ /* 0x000fe20000000000 */
[----:B------:R-:W-:Y:S02]  /*0ee0*/  PRMT R22, RZ, 0x7610, R22 ;  /* 0x00007610ff167816 */ /* 0x000fe40000000016 */
[----:B--2---:R-:W-:-:S04]  /*0ef0*/  ISETP.LE.U32.AND P0, PT, R4, UR39, PT ;  /* 0x0000002704007c0c */ /* 0x004fc8000bf03070 */
[----:B------:R-:W-:Y:S02]  /*0f00*/  ISETP.GE.U32.AND.EX P0, PT, R0, R5, PT, P0 ;  /* 0x000000050000720c */ /* 0x000fe40003f06100 */
[----:B------:R-:W-:-:S11]  /*0f10*/  PRMT R0, RZ, 0x7610, R0 ;  /* 0x00007610ff007816 */ /* 0x000fd60000000000 */
[----:B------:R-:W-:Y:S05]  /*0f20*/  @P0 BRA `(.L_x_14) ;  /* 0x00000004003c0947 */ /* 0x000fea0003800000 */
[----:B------:R-:W-:Y:S01]  /*0f30*/  ULDC.64 UR16, c[0x0][0xc50] ;  /* 0x0003140000107ab9 */ /* 0x000fe20000000a00 */
[----:B------:R-:W-:Y:S01]  /*0f40*/  UMOV UR4, UR39 ;  /* 0x0000002700047c82 */ /* 0x000fe20008000000 */
[----:B------:R-:W-:Y:S01]  /*0f50*/  ISETP.NE.U32.AND P0, PT, RZ, UR16, PT ;  /* 0x00000010ff007c0c */ /* 0x000fe2000bf05070 */
[----:B------:R-:W-:Y:S01]  /*0f60*/  UMOV UR5, UR38 ;  /* 0x0000002600057c82 */ /* 0x000fe20008000000 */
[----:B------:R-:W-:Y:S02]  /*0f70*/  ULDC UR15, c[0x0][0xc58] ;  /* 0x00031600000f7ab9 */ /* 0x000fe40000000800 */
[----:B------:R-:W-:-:S13]  /*0f80*/  ISETP.NE.AND.EX P0, PT, RZ, UR17, PT, P0 ;  /* 0x00000011ff007c0c */ /* 0x000fda000bf05300 */
[----:B------:R-:W-:Y:S05]  /*0f90*/  @!P0 BRA `(.L_x_15) ;  /* 0x0000000000288947 */ /* 0x000fea0003800000 */
[----:B------:R-:W-:Y:S02]  /*0fa0*/  ULDC UR12, c[0x0][0xc5c] ;  /* 0x00031700000c7ab9 */ /* 0x000fe40000000800 */
[----:B------:R-:W-:-:S04]  /*0fb0*/  UIADD3 UR12, UP0, UR39, UR12, URZ ;  /* 0x0000000c270c7290 */ /* 0x000fc8000ff1e03f */
[----:B------:R-:W-:-:S04]  /*0fc0*/  UIADD3.X UR14, URZ, UR38, URZ, UP0, !UPT ;  /* 0x000000263f0e7290 */ /* 0x000fc800087fe43f */
[----:B------:R-:W-:-:S04]  /*0fd0*/  UIMAD.WIDE.U32 UR4, UR14, UR16, URZ ;  /* 0x000000100e0472a5 */ /* 0x000fc8000f8e003f */
[----:B------:R-:W-:Y:S02]  /*0fe0*/  UIMAD.WIDE.U32 UR10, UP0, UR12, UR17, UR4 ;  /* 0x000000110c0a72a5 */ /* 0x000fe4000f800004 */
[----:B------:R-:W-:Y:S02]  /*0ff0*/  UIMAD.WIDE.U32 UR4, UR12, UR16, URZ ;  /* 0x000000100c0472a5 */ /* 0x000fe4000f8e003f */
[----:B------:R-:W-:Y:S02]  /*1000*/  UIADD3.X UR13, URZ, URZ, URZ, UP0, !UPT ;  /* 0x0000003f3f0d7290 */ /* 0x000fe400087fe43f */
[----:B------:R-:W-:Y:S01]  /*1010*/  UIADD3 URZ, UP0, UR5, UR10, URZ ;  /* 0x0000000a053f7290 */ /* 0x000fe2000ff1e03f */
[----:B------:R-:W-:-:S03]  /*1020*/  UMOV UR12, UR11 ;  /* 0x0000000b000c7c82 */ /* 0x000fc60008000000 */
[----:B------:R-:W-:-:S12]  /*1030*/  UIMAD.WIDE.U32.X UR4, UR14, UR17, UR12, UP0 ;  /* 0x000000110e0472a5 */ /* 0x000fd800080e040c */
.L_x_15:
[----:B------:R-:W-:Y:S02]  /*1040*/  USHF.R.U64 UR47, UR4, UR15, UR5 ;  /* 0x0000000f042f7299 */ /* 0x000fe40008001205 */
[----:B------:R-:W-:Y:S02]  /*1050*/  USHF.R.U32.HI UR4, URZ, UR15, UR5 ;  /* 0x0000000f3f047299 */ /* 0x000fe40008011605 */
[----:B------:R-:W-:Y:S01]  /*1060*/  UIADD3 UR13, UP0, URZ, -UR47, URZ ;  /* 0x8000002f3f0d7290 */ /* 0x000fe2000ff1e03f */
[----:B------:R-:W-:Y:S01]  /*1070*/  ULDC.64 UR14, c[0x0][0xc48] ;  /* 0x00031200000e7ab9 */ /* 0x000fe20000000a00 */
[----:B------:R-:W-:Y:S02]  /*1080*/  UMOV UR5, UR38 ;  /* 0x0000002600057c82 */ /* 0x000fe40008000000 */
[----:B------:R-:W-:Y:S01]  /*1090*/  UIADD3.X UR4, URZ, ~UR4, URZ, UP0, !UPT ;  /* 0x800000043f047290 */ /* 0x000fe200087fe43f */
[----:B------:R-:W-:Y:S01]  /*10a0*/  ULDC UR16, c[0x0][0xc40] ;  /* 0x0003100000107ab9 */ /* 0x000fe20000000800 */
[----:B------:R-:W-:-:S02]  /*10b0*/  ULDC UR18, c[0x0][0xc80] ;  /* 0x0003200000127ab9 */ /* 0x000fc40000000800 */
[----:B------:R-:W-:Y:S02]  /*10c0*/  UIMAD UR12, UR4, UR14, URZ ;  /* 0x0000000e040c72a4 */ /* 0x000fe4000f8e023f */
[----:B------:R-:W-:Y:S01]  /*10d0*/  UISETP.NE.AND UP1, UPT, UR53, URZ, UPT ;  /* 0x0000003f3500728c */ /* 0x000fe2000bf25270 */
[----:B------:R-:W-:Y:S01]  /*10e0*/  UMOV UR4, UR39 ;  /* 0x0000002700047c82 */ /* 0x000fe20008000000 */
[----:B------:R-:W-:Y:S02]  /*10f0*/  UIMAD UR12, UR13, UR15, UR12 ;  /* 0x0000000f0d0c72a4 */ /* 0x000fe4000f8e020c */
[----:B------:R-:W-:Y:S02]  /*1100*/  UIMAD.WIDE.U32 UR10, UR13, UR14, UR4 ;  /* 0x0000000e0d0a72a5 */ /* 0x000fe4000f8e0004 */
[----:B------:R-:W-:Y:S02]  /*1110*/  UIMAD UR13, UR8, UR9, UR7 ;  /* 0x00000009080d72a4 */ /* 0x000fe4000f8e0207 */
[----:B------:R-:W-:Y:S01]  /*1120*/  UIADD3 UR9, UR11, UR12, URZ ;  /* 0x0000000c0b097290 */ /* 0x000fe2000fffe03f */
[----:B------:R-:W-:Y:S01]  /*1130*/  ULDC.64 UR4, c[0x0][0xc68] ;  /* 0x00031a0000047ab9 */ /* 0x000fe20000000a00 */
[----:B------:R-:W-:-:S02]  /*1140*/  ULDC UR8, c[0x0][0xc30] ;  /* 0x00030c0000087ab9 */ /* 0x000fc40000000800 */
[----:B------:R-:W-:Y:S01]  /*1150*/  USHF.R.U64 UR17, UR10, UR16, UR9 ;  /* 0x000000100a117299 */ /* 0x000fe20008001209 */
[----:B------:R-:W-:Y:S01]  /*1160*/  ISETP.NE.U32.AND P0, PT, RZ, UR4, PT ;  /* 0x00000004ff007c0c */ /* 0x000fe2000bf05070 */
[----:B------:R-:W-:Y:S01]  /*1170*/  USHF.R.U32.HI UR9, URZ, UR16, UR9 ;  /* 0x000000103f097299 */ /* 0x000fe20008011609 */
[----:B------:R-:W-:Y:S02]  /*1180*/  UMOV UR11, 0xffffffff ;  /* 0xffffffff000b7882 */ /* 0x000fe40000000000 */
[----:B------:R-:W-:Y:S01]  /*1190*/  ISETP.NE.AND.EX P0, PT, RZ, UR5, PT, P0 ;  /* 0x00000005ff007c0c */ /* 0x000fe2000bf05300 */
[----:B------:R-:W-:Y:S02]  /*11a0*/  USHF.R.U64 UR21, UR17, UR8, UR9 ;  /* 0x0000000811157299 */ /* 0x000fe40008001209 */
[----:B------:R-:W-:Y:S02]  /*11b0*/  USHF.R.U32.HI UR9, URZ, UR8, UR9 ;  /* 0x000000083f097299 */ /* 0x000fe40008011609 */
[----:B------:R-:W-:-:S02]  /*11c0*/  USHF.L.U32 UR8, UR11, UR18, URZ ;  /* 0x000000120b087299 */ /* 0x000fc4000800063f */
[----:B------:R-:W-:Y:S01]  /*11d0*/  USHF.R.U64 UR22, UR21, UR18, UR9 ;  /* 0x0000001215167299 */ /* 0x000fe20008001209 */
[----:B------:R-:W-:Y:S01]  /*11e0*/  ULDC UR7, c[0x0][0xc28] ;  /* 0x00030a0000077ab9 */ /* 0x000fe20000000800 */
[----:B------:R-:W-:Y:S02]  /*11f0*/  ULOP3.LUT UR14, URZ, UR8, URZ, 0x33, !UPT ;  /* 0x000000083f0e7292 */ /* 0x000fe4000f8e333f */
[----:B------:R-:W-:Y:S02]  /*1200*/  UIADD3 UR16, UR7, -0x1, URZ ;  /* 0xffffffff07107890 */ /* 0x000fe4000fffe03f */
[----:B------:R-:W-:Y:S02]  /*1210*/  USEL UR6, UR6, UR13, !UP1 ;  /* 0x0000000d06067287 */ /* 0x000fe4000c800000 */
[----:B------:R-:W-:Y:S01]  /*1220*/  USHF.R.U32.HI UR9, URZ, UR18, UR9 ;  /* 0x000000123f097299 */ /* 0x000fe20008011609 */
[----:B------:R-:W-:Y:S01]  /*1230*/  ULDC UR19, c[0x0][0xc70] ;  /* 0x00031c0000137ab9 */ /* 0x000fe20000000800 */
[----:B------:R-:W-:Y:S01]  /*1240*/  ULDC UR20, c[0x0][0xc60] ;  /* 0x0003180000147ab9 */ /* 0x000fe20000000800 */
[----:B------:R-:W-:Y:S01]  /*1250*/  UMOV UR23, 0x1 ;  /* 0x0000000100177882 */ /* 0x000fe20000000000 */
[----:B------:R-:W-:Y:S01]  /*1260*/  UMOV UR8, UR22 ;  /* 0x0000001600087c82 */ /* 0x000fe20008000000 */
[----:B------:R-:W-:Y:S07]  /*1270*/  @!P0 BRA `(.L_x_16) ;  /* 0x0000000000308947 */ /* 0x000fee0003800000 */
        /* <DEDUP_REMOVED lines=9> */
[----:B------:R-:W-:-:S07]  /*1310*/  UIMAD.WIDE.U32.X UR4, UR15, UR5, UR12, UP0 ;  /* 0x000000050f0472a5 */ /* 0x000fce00080e040c */
[----:B------:R-:W-:Y:S01]  /*1320*/  UMOV UR8, UR4 ;  /* 0x0000000400087c82 */ /* 0x000fe20008000000 */
[----:B------:R-:W-:-:S05]  /*1330*/  UMOV UR9, UR5 ;  /* 0x0000000500097c82 */ /* 0x000fca0008000000 */
.L_x_16:
[----:B------:R-:W-:Y:S01]  /*1340*/  USHF.R.U64 UR5, UR8, UR19, UR9 ;  /* 0x0000001308057299 */ /* 0x000fe20008001209 */
[----:B------:R-:W-:Y:S01]  /*1350*/  IMAD.MOV.U32 R0, RZ, RZ, 0x1 ;  /* 0x00000001ff007424 */ /* 0x000fe200078e00ff */
[----:B------:R-:W-:Y:S02]  /*1360*/  USHF.L.U32 UR4, UR23, UR18, URZ ;  /* 0x0000001217047299 */ /* 0x000fe4000800063f */
[----:B------:R-:W-:Y:S02]  /*1370*/  ULOP3.LUT UR14, UR21, UR14, URZ, 0xc0, !UPT ;  /* 0x0000000e150e7292 */ /* 0x000fe4000f8ec03f */
[----:B------:R-:W-:Y:S02]  /*1380*/  UIADD3 UR8, -UR5, URZ, URZ ;  /* 0x0000003f05087290 */ /* 0x000fe4000fffe13f */
[----:B------:R-:W-:Y:S02]  /*1390*/  UIMAD UR14, UR4, UR5, UR14 ;  /* 0x00000005040e72a4 */ /* 0x000fe4000f8e020e */
[----:B------:R-:W-:-:S02]  /*13a0*/  ULOP3.LUT UR16, UR17, UR16, URZ, 0xc0, !UPT ;  /* 0x0000001011107292 */ /* 0x000fc4000f8ec03f */
[----:B------:R-:W-:Y:S01]  /*13b0*/  UIMAD UR4, UR8, UR20, UR22 ;  /* 0x00000014080472a4 */ /* 0x000fe2000f8e0216 */
[----:B------:R-:W-:Y:S01]  /*13c0*/  ULDC UR5, c[0x0][0xc38] ;  /* 0x00030e0000057ab9 */ /* 0x000fe20000000800 */
[----:B------:R-:W-:Y:S02]  /*13d0*/  UISETP.NE.AND UP0, UPT, UR53, URZ, UPT ;  /* 0x0000003f3500728c */ /* 0x000fe4000bf05270 */
[----:B------:R-:W-:Y:S02]  /*13e0*/  UIMAD UR6, UR14, UR5, UR6 ;  /* 0x000000050e0672a4 */ /* 0x000fe4000f8e0206 */
[----:B------:R-:W-:-:S04]  /*13f0*/  UIMAD UR4, UR4, UR7, UR16 ;  /* 0x00000007040472a4 */ /* 0x000fc8000f8e0210 */
[----:B------:R-:W-:Y:S02]  /*1400*/  USEL UR48, UR4, UR6, !UP0 ;  /* 0x0000000604307287 */ /* 0x000fe4000c000000 */
[----:B------:R-:W-:-:S12]  /*1410*/  USEL UR43, UR6, UR4, !UP0 ;  /* 0x00000004062b7287 */ /* 0x000fd8000c000000 */
.L_x_14:
[----:B------:R-:W-:-:S08]  /*1420*/  NOP ;  /* 0x0000000000007918 */ /* 0x000fd00000000000 */
[----:B------:R-:W2:Y:S02]  /*1430*/  USETMAXREG.TRY_ALLOC.CTAPOOL UP0, 0xe8 ;  /* 0x000000e8000079c8 */ /* 0x000ea40008000600 */
[----:B--2---:R-:W-:-:S13]  /*1440*/  PLOP3.LUT P0, PT, PT, PT, UP0, 0x80, 0x0 ;  /* 0x000000000000781c */ /* 0x004fda0003f0f008 */
[----:B------:R-:W-:Y:S05]  /*1450*/  @!P0 BRA `(.L_x_14) ;  /* 0xfffffffc00f08947 */ /* 0x000fea000383ffff */
[----:B------:R-:W-:Y:S01]  /*1460*/  ULDC.64 UR6, c[0x0][0x598] ;  /* 0x0001660000067ab9 */ /* 0x000fe20000000a00 */
[----:B------:R-:W-:Y:S01]  /*1470*/  ULDC.64 UR4, c[0x0][0x5d8] ;  /* 0x0001760000047ab9 */ /* 0x000fe20000000a00 */
[----:B------:R-:W-:Y:S01]  /*1480*/  IMAD.U32 R43, RZ, RZ, UR6 ;  /* 0x00000006ff2b7e24 */ /* 0x000fe2000f8e00ff */
[----:B------:R-:W-:Y:S01]  /*1490*/  ISETP.NE.U32.AND P1, PT, RZ, UR4, PT ;  /* 0x00000004ff007c0c */ /* 0x000fe2000bf25070 */
[----:B------:R-:W-:Y:S01]  /*14a0*/  IMAD.U32 R45, RZ, RZ, UR7 ;  /* 0x00000007ff2d7e24 */ /* 0x000fe2000f8e00ff */
[----:B------:R-:W-:Y:S02]  /*14b0*/  LOP3.LUT R152, R152, 0xffffffdf, RZ, 0xc0, !PT ;  /* 0xffffffdf98987812 */ /* 0x000fe400078ec0ff */
[----:B------:R-:W-:Y:S02]  /*14c0*/  ISETP.NE.U32.AND P0, PT, R43, RZ, PT ;  /* 0x000000ff2b00720c */ /* 0x000fe40003f05070 */
[----:B------:R-:W-:Y:S02]  /*14d0*/  ISETP.NE.AND.EX P1, PT, RZ, UR5, PT, P1 ;  /* 0x00000005ff007c0c */ /* 0x000fe4000bf25310 */
[----:B------:R-:W-:-:S02]  /*14e0*/  ISETP.NE.AND.EX P2, PT, R45, RZ, PT, P0 ;  /* 0x000000ff2d00720c */ /* 0x000fc40003f45300 */
[----:B------:R-:W-:-:S07]  /*14f0*/  LOP3.LUT P4, RZ, R0, 0xff, RZ, 0xc0, !PT ;  /* 0x000000ff00ff7812 */ /* 0x000fce000788c0ff */
[----:B------:R-:W-:Y:S02]  /*1500*/  @P0 LOP3.LUT R152, R152, 0x20, RZ, 0xfc, !PT ;  /* 0x0000002098980812 */ /* 0x000fe400078efcff */
[----:B------:R-:W-:Y:S02]  /*1510*/  PLOP3.LUT P0, PT, PT, PT, PT, 0x80, 0x0 ;  /* 0x000000000000781c */ /* 0x000fe40003f0f070 */
[----:B------:R-:W-:Y:S11]  /*1520*/  @P2 BRA `(.L_x_17) ;  /* 0x0000000000382947 */ /* 0x000ff60003800000 */
[----:B------:R-:W-:Y:S01]  /*1530*/  ULDC.64 UR4, c[0x0][0x588] ;  /* 0x0001620000047ab9 */ /* 0x000fe20000000a00 */
[----:B------:R-:W-:Y:S01]  /*1540*/  ULDC.64 UR6, c[0x0][0x590] ;  /* 0x0001640000067ab9 */ /* 0x000fe20000000a00 */
[----:B------:R-:W-:Y:S02]  /*1550*/  ISETP.NE.U32.AND P3, PT, RZ, UR4, PT ;  /* 0x00000004ff007c0c */ /* 0x000fe4000bf65070 */
[----:B------:R-:W-:Y:S02]  /*1560*/  ISETP.NE.U32.AND P2, PT, RZ, UR6, PT ;  /* 0x00000006ff007c0c */ /* 0x000fe4000bf45070 */
[----:B------:R-:W-:Y:S02]  /*1570*/  ISETP.NE.AND.EX P3, PT, RZ, UR5, PT, P3 ;  /* 0x00000005ff007c0c */ /* 0x000fe4000bf65330 */
[----:B------:R-:W-:-:S11]  /*1580*/  ISETP.NE.AND.EX P2, PT, RZ, UR7, PT, P2 ;  /* 0x00000007ff007c0c */ /* 0x000fd6000bf45320 */
[----:B------:R-:W2:Y:S08]  /*1590*/  @P3 LDC.64 R4, c[0x0][0x588] ;  /* 0x00016200ff043b82 */ /* 0x000eb00000000a00 */
[----:B------:R-:W3:Y:S01]  /*15a0*/  @P2 LDC.64 R6, c[0x0][0x590] ;  /* 0x00016400ff062b82 */ /* 0x000ee20000000a00 */
[----:B--2---:R-:W2:Y:S04]  /*15b0*/  @P3 LDG.E R89, desc[UR50][R4.64] ;  /* 0x0000003204593981 */ /* 0x004ea8000c1e1900 */
[----:B---3--:R-:W2:Y:S01]  /*15c0*/  @P2 LDG.E R0, desc[UR50][R6.64] ;  /* 0x0000003206002981 */ /* 0x008ea2000c1e1900 */
[----:B------:R-:W-:-:S02]  /*15d0*/  IMAD.MOV.U32 R22, RZ, RZ, 0x1 ;  /* 0x00000001ff167424 */ /* 0x000fc400078e00ff */
[----:B------:R-:W2:Y:S08]  /*15e0*/  @!P3 LDC R89, c[0x0][0x580] ;  /* 0x00016000ff59bb82 */ /* 0x000eb00000000800 */
[----:B------:R-:W2:Y:S02]  /*15f0*/  @!P2 LDC R0, c[0x0][0x584] ;  /* 0x00016100ff00ab82 */ /* 0x000ea40000000800 */
[----:B--2---:R-:W-:-:S07]  /*1600*/  FMUL R89, R0, R89 ;  /* 0x0000005900597220 */ /* 0x004fce0000400000 */
.L_x_17:
[----:B------:R-:W-:Y:S05]  /*1610*/  @P1 BRA `(.L_x_18) ;  /* 0x0000000000501947 */ /* 0x000fea0003800000 */
[----:B------:R-:W-:Y:S01]  /*1620*/  ULDC.64 UR4, c[0x0][0x5c0] ;  /* 0x0001700000047ab9 */ /* 0x000fe20000000a00 */
[----:B------:R-:W-:Y:S01]  /*1630*/  ULDC.64 UR6, c[0x0][0x5c8] ;  /* 0x0001720000067ab9 */ /* 0x000fe20000000a00 */
[----:B------:R-:W-:Y:S01]  /*1640*/  ISETP.NE.U32.AND P2, PT, RZ, UR4, PT ;  /* 0x00000004ff007c0c */ /* 0x000fe2000bf45070 */
[----:B------:R-:W-:Y:S01]  /*1650*/  ULDC.64 UR8, c[0x0][0x5d0] ;  /* 0x0001740000087ab9 */ /* 0x000fe20000000a00 */
[----:B------:R-:W-:Y:S02]  /*1660*/  ISETP.NE.U32.AND P3, PT, RZ, UR6, PT ;  /* 0x00000006ff007c0c */ /* 0x000fe4000bf65070 */
[----:B------:R-:W-:Y:S02]  /*1670*/  ISETP.NE.U32.AND P1, PT, RZ, UR8, PT ;  /* 0x00000008ff007c0c */ /* 0x000fe4000bf25070 */
[----:B------:R-:W-:Y:S02]  /*1680*/  ISETP.NE.AND.EX P2, PT, RZ, UR5, PT, P2 ;  /* 0x00000005ff007c0c */ /* 0x000fe4000bf45320 */
[----:B------:R-:W-:-:S02]  /*1690*/  ISETP.NE.AND.EX P3, PT, RZ, UR7, PT, P3 ;  /* 0x00000007ff007c0c */ /* 0x000fc4000bf65330 */
[----:B------:R-:W-:-:S09]  /*16a0*/  ISETP.NE.AND.EX P1, PT, RZ, UR9, PT, P1 ;  /* 0x00000009ff007c0c */ /* 0x000fd2000bf25310 */
[----:B------:R-:W2:Y:S08]  /*16b0*/  @P2 LDC.64 R4, c[0x0][0x5c0] ;  /* 0x00017000ff042b82 */ /* 0x000eb00000000a00 */
[----:B------:R-:W3:Y:S08]  /*16c0*/  @P3 LDC.64 R6, c[0x0][0x5c8] ;  /* 0x00017200ff063b82 */ /* 0x000ef00000000a00 */
[----:B------:R-:W4:Y:S01]  /*16d0*/  @P1 LDC.64 R8, c[0x0][0x5d0] ;  /* 0x00017400ff081b82 */ /* 0x000f220000000a00 */
[----:B--2---:R-:W2:Y:S04]  /*16e0*/  @P2 LDG.E R0, desc[UR50][R4.64] ;  /* 0x0000003204002981 */ /* 0x004ea8000c1e1900 */
[----:B---3--:R-:W2:Y:S04]  /*16f0*/  @P3 LDG.E R3, desc[UR50][R6.64] ;  /* 0x0000003206033981 */ /* 0x008ea8000c1e1900 */
[----:B----4-:R-:W3:Y:S01]  /*1700*/  @P1 LDG.E R141, desc[UR50][R8.64] ;  /* 0x00000032088d1981 */ /* 0x010ee2000c1e1900 */
[----:B------:R-:W2:Y:S08]  /*1710*/  @!P2 LDC R0, c[0x0][0x5b0] ;  /* 0x00016c00ff00ab82 */ /* 0x000eb00000000800 */
[----:B------:R-:W2:Y:S08]  /*1720*/  @!P3 LDC R3, c[0x0][0x5b4] ;  /* 0x00016d00ff03bb82 */ /* 0x000eb00000000800 */
[----:B------:R-:W3:Y:S01]  /*1730*/  @!P1 LDC R141, c[0x0][0x5b8] ;  /* 0x00016e00ff8d9b82 */ /* 0x000ee20000000800 */
[----:B--2---:R-:W-:-:S04]  /*1740*/  FMUL R0, R3, R0 ;  /* 0x0000000003007220 */ /* 0x004fc80000400000 */
[----:B---3--:R-:W-:-:S07]  /*1750*/  FMUL R141, R0, R141 ;  /* 0x0000008d008d7220 */ /* 0x008fce0000400000 */
.L_x_18:
[----:B------:R-:W-:Y:S01]  /*1760*/  UMOV UR36, URZ ;  /* 0x0000003f00247c82 */ /* 0x000fe20008000000 */
[----:B------:R-:W-:Y:S05]  /*1770*/  @!P4 BRA `(.L_x_19) ;  /* 0x000000740034c947 */ /* 0x000fea0003800000 */
[----:B------:R-:W-:Y:S01]  /*1780*/  ULDC UR4, c[0x0][0x28c] ;  /* 0x0000a30000047ab9 */ /* 0x000fe20000000800 */
[----:B------:R-:W-:Y:S01]  /*1790*/  LOP3.LUT R88, R19, 0xff, RZ, 0xc0, !PT ;  /* 0x000000ff13587812 */ /* 0x000fe200078ec0ff */
[----:B------:R-:W-:Y:S01]  /*17a0*/  UIADD3 UR4, UR4, 0x7f, URZ ;  /* 0x0000007f04047890 */ /* 0x000fe2000fffe03f */
[----:B------:R-:W-:Y:S01]  /*17b0*/  LOP3.LUT R160, R16, 0x1, RZ, 0xfc, !PT ;  /* 0x0000000110a07812 */ /* 0x000fe200078efcff */
[----:B------:R-:W-:Y:S01]  /*17c0*/  IMAD.MOV.U32 R23, RZ, RZ, 0x1 ;  /* 0x00000001ff177424 */ /* 0x000fe200078e00ff */
[----:B------:R-:W-:Y:S01]  /*17d0*/  LOP3.LUT R161, R2, 0x1, RZ, 0xfc, !PT ;  /* 0x0000000102a17812 */ /* 0x000fe200078efcff */
[----:B------:R-:W-:Y:S01]  /*17e0*/  USHF.R.S32.HI UR5, URZ, 0x1f, UR4 ;  /* 0x0000001f3f057899 */ /* 0x000fe20008011404 */
[C---:B------:R-:W-:Y:S01]  /*17f0*/  PRMT R139, R22.reuse, 0x7610, R139 ;  /* 0x00007610168b7816 */ /* 0x040fe2000000008b */
[--C-:B------:R-:W-:Y:S01]  /*1800*/  IMAD.MOV.U32 R140, RZ, RZ, R89.reuse ;  /* 0x000000ffff8c7224 */ /* 0x100fe200078e0059 */
[----:B------:R-:W-:Y:S01]  /*1810*/  PRMT R138, R22, 0x7610, R138 ;  /* 0x00007610168a7816 */ /* 0x000fe2000000008a */
[----:B------:R-:W-:Y:S01]  /*1820*/  ULEA.HI UR5, UR5, UR4, URZ, 0x7 ;  /* 0x0000000405057291 */ /* 0x000fe2000f8f383f */
[----:B------:R-:W-:Y:S01]  /*1830*/  IMAD.MOV.U32 R143, RZ, RZ, R89 ;  /* 0x000000ffff8f7224 */ /* 0x000fe200078e0059 */
[----:B------:R-:W-:Y:S01]  /*1840*/  ULDC.64 UR56, c[0x0][0x198] ;  /* 0x0000660000387ab9 */ /* 0x000fe20000000a00 */
[----:B------:R-:W-:Y:S01]  /*1850*/  VIADD R88, R88, 0x1f ;  /* 0x0000001f58587836 */ /* 0x000fe20000000000 */
[----:B------:R-:W-:Y:S01]  /*1860*/  UMOV UR40, URZ ;  /* 0x0000003f00287c82 */ /* 0x000fe20008000000 */
[----:B------:R-:W-:Y:S01]  /*1870*/  UMOV UR41, URZ ;  /* 0x0000003f00297c82 */ /* 0x000fe20008000000 */
[----:B------:R-:W-:Y:S01]  /*1880*/  USHF.R.S32.HI UR52, URZ, 0x7, UR5 ;  /* 0x000000073f347899 */ /* 0x000fe20008011405 */
[----:B------:R-:W-:Y:S01]  /*1890*/  UMOV UR42, URZ ;  /* 0x0000003f002a7c82 */ /* 0x000fe20008000000 */
[----:B------:R-:W-:-:S10]  /*18a0*/  UMOV UR36, URZ ;  /* 0x0000003f00247c82 */ /* 0x000fd40008000000 */
.L_x_131:
[----:B------:R-:W-:Y:S01]  /*18b0*/  LOP3.LUT R0, R19, 0x80, RZ, 0xc0, !PT ;  /* 0x0000008013007812 */ /* 0x000fe200078ec0ff */
[----:B------:R-:W2:Y:S01]  /*18c0*/  S2UR UR59, SR_CgaCtaId ;  /* 0x00000000003b79c3 */ /* 0x000ea20000008800 */
[----:B------:R-:W-:Y:S01]  /*18d0*/  UMOV UR49, 0x400 ;  /* 0x0000040000317882 */ /* 0x000fe20000000000 */
[----:B------:R-:W-:Y:S02]  /*18e0*/  ISETP.NE.AND P0, PT, R160, 0x3, PT ;  /* 0x00000003a000780c */ /* 0x000fe40003f05270 */
[----:B------:R-:W-:-:S06]  /*18f0*/  SHF.R.U32.HI R0, RZ, 0x7, R0 ;  /* 0x00000007ff007819 */ /* 0x000fcc0000011600 */
[----:B------:R-:W3:Y:S01]  /*1900*/  SHFL.IDX PT, R0, R0, RZ, 0x1f ;  /* 0x00001fff00007589 */ /* 0x000ee200000e0000 */
[----:B--2---:R-:W-:Y:S01]  /*1910*/  ULEA UR49, UR59, UR49, 0x18 ;  /* 0x000000313b317291 */ /* 0x004fe2000f8ec03f */
[----:B---3--:R-:W-:-:S13]  /*1920*/  R2UR UR4, R0 ;  /* 0x00000000000472ca */ /* 0x008fda00000e0000 */
[----:B------:R-:W-:-:S04]  /*1930*/  ULEA.HI UR5, UR4, UR4, URZ, 0x1 ;  /* 0x0000000404057291 */ /* 0x000fc8000f8f083f */
[----:B------:R-:W-:-:S04]  /*1940*/  ULOP3.LUT UR5, UR5, 0x7fffe, URZ, 0xc0, !UPT ;  /* 0x0007fffe05057892 */ /* 0x000fc8000f8ec03f */
[----:B------:R-:W-:-:S04]  /*1950*/  UIADD3 UR5, UR4, -UR5, URZ ;  /* 0x8000000504057290 */ /* 0x000fc8000fffe03f */
[----:B------:R-:W-:-:S04]  /*1960*/  ULEA UR5, UR5, UR49, 0xd ;  /* 0x0000003105057291 */ /* 0x000fc8000f8e683f */
[----:B------:R-:W-:-:S04]  /*1970*/  UIADD3 UR5, UR5, 0x18400, URZ ;  /* 0x0001840005057890 */ /* 0x000fc8000fffe03f */
[----:B------:R-:W-:-:S04]  /*1980*/  USHF.R.U32.HI UR5, URZ, 0x4, UR5 ;  /* 0x000000043f057899 */ /* 0x000fc80008011605 */
[----:B------:R-:W-:Y:S01]  /*1990*/  ULOP3.LUT UR9, UR5, 0x3fff, URZ, 0xc0, !UPT ;  /* 0x00003fff05097892 */ /* 0x000fe2000f8ec03f */
[----:B-1----:R-:W-:Y:S11]  /*19a0*/  @!P0 BRA `(.L_x_20) ;  /* 0x0000000000048947 */ /* 0x002ff60003800000 */
[----:B-1----:R-:W-:Y:S01]  /*19b0*/  BPT.TRAP 0x1 ;  /* 0x000000040000795c */ /* 0x002fe20000300000 */
.L_x_20:
[----:B------:R-:W-:Y:S01]  /*19c0*/  ULEA UR4, UR42, UR49, 0x3 ;  /* 0x000000312a047291 */ /* 0x000fe2000f8e183f */
[----:B------:R-:W-:-:S05]  /*19d0*/  IMAD.U32 R3, RZ, RZ, UR41 ;  /* 0x00000029ff037e24 */ /* 0x000fca000f8e00ff */
[----:B------:R-:W-:-:S04]  /*19e0*/  SHF.L.U32 R3, R3, 0x1f, RZ ;  /* 0x0000001f03037819 */ /* 0x000fc800000006ff */
[----:B------:R-:W2:Y:S02]  /*19f0*/  SYNCS.PHASECHK.TRANS64.TRYWAIT P1, [UR4], R3 ;  /* 0x00000003ff0075a7 */ /* 0x000ea40008020144 */
[----:B--2---:R-:W-:Y:S01]  /*1a00*/  SEL R0, RZ, 0x1, !P1 ;  /* 0x00000001ff007807 */ /* 0x004fe20004800000 */
[----:B------:R-:W-:Y:S06]  /*1a10*/  @!P0 BRA `(.L_x_21) ;  /* 0x0000000000048947 */ /* 0x000fec0003800000 */
[----:B-1----:R-:W-:Y:S01]  /*1a20*/  BPT.TRAP 0x1 ;  /* 0x000000040000795c */ /* 0x002fe20000300000 */
.L_x_21:
[----:B------:R-:W2:Y:S01]  /*1a30*/  LDC R4, c[0x0][0x28c] ;  /* 0x0000a300ff047b82 */ /* 0x000ea20000000800 */
[----:B------:R-:W-:Y:S01]  /*1a40*/  IMAD.MOV.U32 R136, RZ, RZ, RZ ;  /* 0x000000ffff887224 */ /* 0x000fe200078e00ff */
[----:B--2---:R-:W-:Y:S01]  /*1a50*/  ISETP.GE.AND P2, PT, R4, 0x81, PT ;  /* 0x000000810400780c */ /* 0x004fe20003f46270 */
[----:B------:R-:W-:-:S12]  /*1a60*/  @P1 BRA `(.L_x_22) ;  /* 0x0000000000081947 */ /* 0x000fd80003800000 */
[----:B------:R-:W2:Y:S02]  /*1a70*/  SYNCS.PHASECHK.TRANS64.TRYWAIT P1, [UR4], R3 ;  /* 0x00000003ff0075a7 */ /* 0x000ea40008020144 */
[----:B--2---:R-:W-:Y:S05]  /*1a80*/  @!P1 BRA `(.L_x_23) ;  /* 0x000000ac00a89947 */ /* 0x004fea0003800000 */
.L_x_22:
[----:B------:R-:W-:Y:S01]  /*1a90*/  UMOV UR8, UR42 ;  /* 0x0000002a00087c82 */ /* 0x000fe20008000000 */
[----:B------:R-:W-:Y:S01]  /*1aa0*/  IMAD.MOV.U32 R137, RZ, RZ, RZ ;  /* 0x000000ffff897224 */ /* 0x000fe200078e00ff */
[----:B------:R-:W-:Y:S02]  /*1ab0*/  CS2R R134, SRZ ;  /* 0x0000000000867805 */ /* 0x000fe4000001ff00 */
[----:B------:R-:W-:Y:S02]  /*1ac0*/  CS2R R132, SRZ ;  /* 0x0000000000847805 */ /* 0x000fe4000001ff00 */
[----:B------:R-:W-:Y:S02]  /*1ad0*/  CS2R R130, SRZ ;  /* 0x0000000000827805 */ /* 0x000fe4000001ff00 */
[----:B------:R-:W-:Y:S02]  /*1ae0*/  CS2R R128, SRZ ;  /* 0x0000000000807805 */ /* 0x000fe4000001ff00 */
[----:B------:R-:W-:-:S02]  /*1af0*/  CS2R R126, SRZ ;  /* 0x00000000007e7805 */ /* 0x000fc4000001ff00 */
[----:B------:R-:W-:Y:S02]  /*1b00*/  CS2R R124, SRZ ;  /* 0x00000000007c7805 */ /* 0x000fe4000001ff00 */
        /* <DEDUP_REMOVED lines=16> */
[----:B------:R-:W-:Y:S01]  /*1c10*/  CS2R R90, SRZ ;  /* 0x00000000005a7805 */ /* 0x000fe2000001ff00 */
[----:B------:R-:W-:Y:S01]  /*1c20*/  IMAD.MOV.U32 R142, RZ, RZ, RZ ;  /* 0x000000ffff8e7224 */ /* 0x000fe200078e00ff */
[----:B------:R-:W-:-:S02]  /*1c30*/  CS2R R144, SRZ ;  /* 0x0000000000907805 */ /* 0x000fc4000001ff00 */
[----:B------:R-:W-:Y:S02]  /*1c40*/  CS2R R146, SRZ ;  /* 0x0000000000927805 */ /* 0x000fe4000001ff00 */
[----:B------:R-:W-:Y:S02]  /*1c50*/  CS2R R148, SRZ ;  /* 0x0000000000947805 */ /* 0x000fe4000001ff00 */
[----:B------:R-:W-:Y:S01]  /*1c60*/  CS2R R150, SRZ ;  /* 0x0000000000967805 */ /* 0x000fe2000001ff00 */
[----:B------:R-:W-:Y:S01]  /*1c70*/  IMAD.MOV.U32 R153, RZ, RZ, RZ ;  /* 0x000000ffff997224 */ /* 0x000fe200078e00ff */
[----:B------:R-:W-:Y:S02]  /*1c80*/  CS2R R154, SRZ ;  /* 0x00000000009a7805 */ /* 0x000fe4000001ff00 */
[----:B------:R-:W-:Y:S02]  /*1c90*/  CS2R R156, SRZ ;  /* 0x00000000009c7805 */ /* 0x000fe4000001ff00 */
[----:B------:R-:W-:Y:S01]  /*1ca0*/  CS2R R158, SRZ ;  /* 0x00000000009e7805 */ /* 0x000fe2000001ff00 */
[----:B--2---:R-:W-:-:S02]  /*1cb0*/  IMAD.U32 R3, RZ, RZ, UR42 ;  /* 0x0000002aff037e24 */ /* 0x004fc4000f8e00ff */
[----:B------:R-:W-:Y:S02]  /*1cc0*/  IMAD.U32 R4, RZ, RZ, UR41 ;  /* 0x00000029ff047e24 */ /* 0x000fe4000f8e00ff */
[----:B------:R-:W-:Y:S01]  /*1cd0*/  IMAD.U32 R5, RZ, RZ, UR52 ;  /* 0x00000034ff057e24 */ /* 0x000fe2000f8e00ff */
[----:B------:R-:W-:Y:S06]  /*1ce0*/  @!P2 BRA `(.L_x_24) ;  /* 0x00000008003ca947 */ /* 0x000fec0003800000 */
[----:B------:R-:W-:Y:S01]  /*1cf0*/  IMAD.MOV.U32 R136, RZ, RZ, RZ ;  /* 0x000000ffff887224 */ /* 0x000fe200078e00ff */
[----:B------:R-:W-:Y:S01]  /*1d00*/  UMOV UR8, UR42 ;  /* 0x0000002a00087c82 */ /* 0x000fe20008000000 */
[----:B------:R-:W-:Y:S02]  /*1d10*/  IMAD.U32 R5, RZ, RZ, UR52 ;  /* 0x00000034ff057e24 */ /* 0x000fe4000f8e00ff */
[----:B------:R-:W-:Y:S02]  /*1d20*/  IMAD.U32 R4, RZ, RZ, UR41 ;  /* 0x00000029ff047e24 */ /* 0x000fe4000f8e00ff */
[----:B------:R-:W-:-:S07]  /*1d30*/  IMAD.U32 R3, RZ, RZ, UR42 ;  /* 0x0000002aff037e24 */ /* 0x000fce000f8e00ff */
.L_x_31:
[----:B------:R-:W-:Y:S05]  /*1d40*/  @!P0 BRA `(.L_x_25) ;  /* 0x0000000000048947 */ /* 0x000fea0003800000 */
[----:B-1----:R-:W-:Y:S01]  /*1d50*/  BPT.TRAP 0x1 ;  /* 0x000000040000795c */ /* 0x002fe20000300000 */
.L_x_25:
[----:B------:R-:W-:-:S13]  /*1d60*/  ISETP.NE.AND P1, PT, R0, RZ, PT ;  /* 0x000000ff0000720c */ /* 0x000fda0003f25270 */
[----:B------:R-:W-:Y:S05]  /*1d70*/  @P1 BRA `(.L_x_26) ;  /* 0x0000000000101947 */ /* 0x000fea0003800000 */
[----:B------:R-:W-:Y:S01]  /*1d80*/  ULEA UR4, UR8, UR49, 0x3 ;  /* 0x0000003108047291 */ /* 0x000fe2000f8e183f */
[----:B------:R-:W-:-:S08]  /*1d90*/  SHF.L.U32 R0, R4, 0x1f, RZ ;  /* 0x0000001f04007819 */ /* 0x000fd000000006ff */
[----:B------:R-:W2:Y:S02]  /*1da0*/  SYNCS.PHASECHK.TRANS64.TRYWAIT P1, [UR4], R0 ;  /* 0x00000000ff0075a7 */ /* 0x000ea40008020144 */
[----:B--2---:R-:W-:Y:S05]  /*1db0*/  @!P1 BRA `(.L_x_27) ;  /* 0x000000a800f49947 */ /* 0x004fea0003800000 */
.L_x_26:
[----:B------:R-:W-:Y:S01]  /*1dc0*/  UIADD3 UR4, UR49, 0x28400, URZ ;  /* 0x0002840031047890 */ /* 0x000fe2000fffe03f */
[----:B------:R-:W-:Y:S01]  /*1dd0*/  WARPGROUP.ARRIVE ;  /* 0x00000000000079c5 */ /* 0x000fe20000000000 */
[----:B------:R-:W-:Y:S02]  /*1de0*/  ULOP3.LUT UR10, UR9, 0x10000, URZ, 0xfc, !UPT ;  /* 0x00010000090a7892 */ /* 0x000fe4000f8efc3f */
[----:B------:R-:W-:Y:S02]  /*1df0*/  USHF.R.U32.HI UR4, URZ, 0x4, UR4 ;  /* 0x000000043f047899 */ /* 0x000fe40008011604 */
[----:B------:R-:W-:Y:S02]  /*1e00*/  ULEA UR10, UR8, UR10, 0xa ;  /* 0x0000000a080a7291 */ /* 0x000fe4000f8e503f */
[----:B------:R-:W-:Y:S01]  /*1e10*/  ULOP3.LUT UR4, UR4, 0x3fff, URZ, 0xc0, !UPT ;  /* 0x00003fff04047892 */ /* 0x000fe2000f8ec03f */
[----:B------:R-:W-:Y:S01]  /*1e20*/  UMOV UR5, 0x40000040 ;  /* 0x4000004000057882 */ /* 0x000fe20000000000 */
[----:B------:R-:W-:-:S02]  /*1e30*/  UMOV UR7, 0x40000040 ;  /* 0x4000004000077882 */ /* 0x000fc40000000000 */
[----:B------:R-:W-:-:S04]  /*1e40*/  ULOP3.LUT UR4, UR4, 0x10000, URZ, 0xfc, !UPT ;  /* 0x0001000004047892 */ /* 0x000fc8000f8efc3f */
[----:B------:R-:W-:-:S03]  /*1e50*/  ULEA UR11, UR8, UR4, 0xa ;  /* 0x00000004080b7291 */ /* 0x000fc6000f8e503f */
[----:B------:R-:W-:-:S04]  /*1e60*/  UMOV UR4, UR10 ;  /* 0x0000000a00047c82 */ /* 0x000fc80008000000 */
[----:B------:R-:W-:Y:S02]  /*1e70*/  UMOV UR6, UR11 ;  /* 0x0000000b00067c82 */ /* 0x000fe40008000000 */
[----:B------:R-:W-:Y:S01]  /*1e80*/  QGMMA.64x128x32.F32.E4M3.E4M3 R24, gdesc[UR4], RZ, !UPT, gsb0 ;  /* 0x01e00000041879f3 */ /* 0x000fe2000c0008ff */
[----:B------:R-:W-:Y:S02]  /*1e90*/  UIADD3 UR4, UR10, 0x2, URZ ;  /* 0x000000020a047890 */ /* 0x000fe4000fffe03f */
[----:B------:R-:W-:Y:S01]  /*1ea0*/  UIADD3 UR6, UR11, 0x2, URZ ;  /* 0x000000020b067890 */ /* 0x000fe2000fffe03f */
[----:B------:R-:W-:Y:S01]  /*1eb0*/  UMOV UR5, 0x40000040 ;  /* 0x4000004000057882 */ /* 0x000fe20000000000 */
[----:B------:R-:W-:Y:S01]  /*1ec0*/  UMOV UR7, 0x40000040 ;  /* 0x4000004000077882 */ /* 0x000fe20000000000 */
[----:B------:R-:W-:Y:S02]  /*1ed0*/  WARPGROUP.DEPBAR.LE gsb0, 0x0 ;  /* 0x00008000000079c5 */ /* 0x000fe40000010000 */
[----:B------:R-:W-:-:S06]  /*1ee0*/  WARPGROUP.ARRIVE ;  /* 0x00000000000079c5 */ /* 0x000fcc0000000000 */
[----:B------:R-:W-:Y:S01]  /*1ef0*/  QGMMA.64x128x32.F32.E4M3.E4M3 R24, gdesc[UR4], R24, gsb0 ;  /* 0x01e00000041879f3 */ /* 0x000fe20008000818 */
        /* <DEDUP_REMOVED lines=14> */
[----:B------:R-:W-:Y:S02]  /*1fe0*/  ULEA UR4, UR8, UR49, 0x2 ;  /* 0x0000003108047291 */ /* 0x000fe4000f8e103f */
[----:B------:R-:W-:-:S07]  /*1ff0*/  WARPGROUP.DEPBAR.LE gsb0, 0x0 ;  /* 0x00008000000079c5 */ /* 0x000fce0000010000 */
[----:B--2---:R-:W-:Y:S04]  /*2000*/  LDS R0, [UR4+0x38480] ;  /* 0x03848004ff007984 */ /* 0x004fe80008000800 */
[----:B------:R-:W2:Y:S02]  /*2010*/  LDS R7, [UR4+0x38400] ;  /* 0x03840004ff077984 */ /* 0x000ea40008000800 */
[----:B--2---:R-:W-:Y:S01]  /*2020*/  FMUL R8, R0, R7 ;  /* 0x0000000700087220 */ /* 0x004fe20000400000 */
[----:B------:R-:W-:Y:S06]  /*2030*/  @!P0 BRA `(.L_x_28) ;  /* 0x0000000000048947 */ /* 0x000fec0003800000 */
[----:B-1----:R-:W-:Y:S01]  /*2040*/  BPT.TRAP 0x1 ;  /* 0x000000040000795c */ /* 0x002fe20000300000 */
.L_x_28:
[----:B------:R-:W-:-:S13]  /*2050*/  LOP3.LUT P1, RZ, R152, 0x1, RZ, 0xc0, !PT ;  /* 0x0000000198ff7812 */ /* 0x000fda000782c0ff */
[----:B------:R-:W-:-:S05]  /*2060*/  @P1 LEA R0, R3, UR49, 0x3 ;  /* 0x0000003103001c11 */ /* 0x000fca000f8e18ff */
[----:B------:R-:W-:-:S05]  /*2070*/  @P1 VIADD R7, R0, 0x20 ;  /* 0x0000002000071836 */ /* 0x000fca0000000000 */
[----:B------:R-:W-:-:S04]  /*2080*/  @P1 PRMT R7, R18, 0x654, R7 ;  /* 0x0000065412071816 */ /* 0x000fc80000000007 */
[----:B------:R2:W-:Y:S01]  /*2090*/  @P1 SYNCS.ARRIVE.TRANS64.RED.A1T0 RZ, [R7+URZ], RZ ;  /* 0x000000ff07ff19a7 */ /* 0x0005e2000810043f */
[----:B------:R-:W-:-:S13]  /*20a0*/  ISETP.GT.U32.AND P1, PT, R16, 0x1, PT ;  /* 0x000000011000780c */ /* 0x000fda0003f24070 */
[----:B--2---:R-:W-:Y:S05]  /*20b0*/  @P1 BRA `(.L_x_29) ;  /* 0x0000000000041947 */ /* 0x004fea0003800000 */
[----:B-1----:R-:W-:Y:S01]  /*20c0*/  BPT.TRAP 0x1 ;  /* 0x000000040000795c */ /* 0x002fe20000300000 */
.L_x_29:
[----:B------:R-:W-:-:S04]  /*20d0*/  UIADD3 UR8, UR8, 0x1, URZ ;  /* 0x0000000108087890 */ /* 0x000fc8000fffe03f */
[----:B------:R-:W-:-:S04]  /*20e0*/  UISETP.NE.AND UP0, UPT, UR8, 0x4, UPT ;  /* 0x000000040800788c */ /* 0x000fc8000bf05270 */
[----:B------:R-:W-:Y:S02]  /*20f0*/  USEL UR4, URZ, 0x1, UP0 ;  /* 0x000000013f047887 */ /* 0x000fe40008000000 */
[----:B------:R-:W-:-:S04]  /*2100*/  USEL UR8, UR8, URZ, UP0 ;  /* 0x0000003f08087287 */ /* 0x000fc80008000000 */
[----:B------:R-:W-:Y:S01]  /*2110*/  LOP3.LUT R4, R4, UR4, RZ, 0x3c, !PT ;  /* 0x0000000404047c12 */ /* 0x000fe2000f8e3cff */
[----:B------:R-:W-:Y:S07]  /*2120*/  @!P0 BRA `(.L_x_30) ;  /* 0x0000000000048947 */ /* 0x000fee0003800000 */
[----:B-1----:R-:W-:Y:S01]  /*2130*/  BPT.TRAP 0x1 ;  /* 0x000000040000795c */ /* 0x002fe20000300000 */
.L_x_30:
[----:B------:R-:W-:Y:S01]  /*2140*/  ULEA UR4, UR8, UR49, 0x3 ;  /* 0x0000003108047291 */ /* 0x000fe2000f8e183f */
[----:B------:R-:W-:Y:S01]  /*2150*/  SHF.L.U32 R6, R4, 0x1f, RZ ;  /* 0x0000001f04067819 */ /* 0x000fe200000006ff */
[----:B------:R-:W-:Y:S01]  /*2160*/  VIADD R3, R3, 0x1 ;  /* 0x0000000103037836 */ /* 0x000fe20000000000 */
[----:B------:R-:W-:Y:S01]  /*2170*/  ISETP.GT.AND P3, PT, R5, 0x2, PT ;  /* 0x000000020500780c */ /* 0x000fe20003f64270 */
[----:B------:R-:W-:-:S01]  /*2180*/  FFMA R159, R24, R8, R159 ;  /* 0x00000008189f7223 */ /* 0x000fc2000000009f */
[-C--:B------:R-:W-:Y:S01]  /*2190*/  FFMA R158, R25, R8.reuse, R158 ;  /* 0x00000008199e7223 */ /* 0x080fe2000000009e */
[----:B------:R-:W-:-:S01]  /*21a0*/  FFMA R157, R26, R8, R157 ;  /* 0x000000081a9d7223 */ /* 0x000fc2000000009d */
[----:B------:R-:W-:Y:S01]  /*21b0*/  ISETP.NE.AND P2, PT, R3, 0x4, PT ;  /* 0x000000040300780c */ /* 0x000fe20003f45270 */
[----:B------:R-:W-:-:S01]  /*21c0*/  FFMA R156, R27, R8, R156 ;  /* 0x000000081b9c7223 */ /* 0x000fc2000000009c */
[----:B------:R-:W2:Y:S01]  /*21d0*/  SYNCS.PHASECHK.TRANS64.TRYWAIT P1, [UR4], R6 ;  /* 0x00000006ff0075a7 */ /* 0x000ea20008020144 */
[----:B------:R-:W-:-:S01]  /*21e0*/  FFMA R155, R28, R8, R155 ;  /* 0x000000081c9b7223 */ /* 0x000fc2000000009b */
[-C--:B------:R-:W-:Y:S01]  /*21f0*/  FFMA R154, R29, R8.reuse, R154 ;  /* 0x000000081d9a7223 */ /* 0x080fe2000000009a */
        /* <DEDUP_REMOVED lines=55> */
[----:B------:R-:W-:-:S02]  /*2570*/  VIADD R5, R5, 0xffffffff ;  /* 0xffffffff05057836 */ /* 0x000fc40000000000 */
[----:B------:R-:W-:-:S01]  /*2580*/  FFMA R134, R85, R8, R134 ;  /* 0x0000000855867223 */ /* 0x000fc20000000086 */
[-C--:B------:R-:W-:Y:S01]  /*2590*/  FFMA R137, R86, R8.reuse, R137 ;  /* 0x0000000856897223 */ /* 0x080fe20000000089 */
[----:B------:R-:W-:-:S01]  /*25a0*/  FFMA R136, R87, R8, R136 ;  /* 0x0000000857887223 */ /* 0x000fc20000000088 */
[----:B------:R-:W-:Y:S02]  /*25b0*/  SEL R3, R3, RZ, P2 ;  /* 0x000000ff03037207 */ /* 0x000fe40001000000 */
[----:B--2---:R-:W-:Y:S01]  /*25c0*/  SEL R0, RZ, 0x1, !P1 ;  /* 0x00000001ff007807 */ /* 0x004fe20004800000 */
[----:B------:R-:W-:Y:S06]  /*25d0*/  @P3 BRA `(.L_x_31) ;  /* 0xfffffff400d83947 */ /* 0x000fec000383ffff */
.L_x_24:
[----:B------:R-:W-:-:S13]  /*25e0*/  ISETP.NE.AND P1, PT, R5, RZ, PT ;  /* 0x000000ff0500720c */ /* 0x000fda0003f25270 */
[----:B------:R-:W-:Y:S05]  /*25f0*/  @!P1 BRA `(.L_x_32) ;  /* 0x0000000400e49947 */ /* 0x000fea0003800000 */
[----:B------:R-:W-:Y:S05]  /*2600*/  @!P0 BRA `(.L_x_33) ;  /* 0x0000000000048947 */ /* 0x000fea0003800000 */
[----:B-1----:R-:W-:Y:S01]  /*2610*/  BPT.TRAP 0x1 ;  /* 0x000000040000795c */ /* 0x002fe20000300000 */
.L_x_33:
[----:B------:R-:W-:-:S13]  /*2620*/  ISETP.NE.AND P1, PT, R0, RZ, PT ;  /* 0x000000ff0000720c */ /* 0x000fda0003f25270 */
[----:B------:R-:W-:Y:S05]  /*2630*/  @P1 BRA `(.L_x_34) ;  /* 0x0000000000101947 */ /* 0x000fea0003800000 */
[----:B------:R-:W-:Y:S01]  /*2640*/  ULEA UR4, UR8, UR49, 0x3 ;  /* 0x0000003108047291 */ /* 0x000fe2000f8e183f */
[----:B------:R-:W-:-:S08]  /*2650*/  SHF.L.U32 R4, R4, 0x1f, RZ ;  /* 0x0000001f04047819 */ /* 0x000fd000000006ff */
[----:B------:R-:W2:Y:S02]  /*2660*/  SYNCS.PHASECHK.TRANS64.TRYWAIT P1, [UR4], R4 ;  /* 0x00000004ff0075a7 */ /* 0x000ea40008020144 */
[----:B--2---:R-:W-:Y:S05]  /*2670*/  @!P1 BRA `(.L_x_35) ;  /* 0x000000a000dc9947 */ /* 0x004fea0003800000 */
.L_x_34:
        /* <DEDUP_REMOVED lines=36> */
[----:B------:R-:W-:Y:S04]  /*28c0*/  LDS R0, [UR4+0x38480] ;  /* 0x03848004ff007984 */ /* 0x000fe80008000800 */
[----:B--2---:R-:W2:Y:S02]  /*28d0*/  LDS R5, [UR4+0x38400] ;  /* 0x03840004ff057984 */ /* 0x004ea40008000800 */
[----:B--2---:R-:W-:Y:S01]  /*28e0*/  FMUL R0, R0, R5 ;  /* 0x0000000500007220 */ /* 0x004fe20000400000 */
[----:B------:R-:W-:Y:S06]  /*28f0*/  @!P0 BRA `(.L_x_36) ;  /* 0x0000000000048947 */ /* 0x000fec0003800000 */
[----:B-1----:R-:W-:Y:S01]  /*2900*/  BPT.TRAP 0x1 ;  /* 0x000000040000795c */ /* 0x002fe20000300000 */
.L_x_36:
        /* <DEDUP_REMOVED lines=8> */
.L_x_37:
        /* <DEDUP_REMOVED lines=63> */
[----:B------:R-:W-:-:S07]  /*2d80*/  FFMA R136, R87, R0, R136 ;  /* 0x0000000057887223 */ /* 0x000fce0000000088 */
.L_x_32:
[----:B------:R-:W-:Y:S02]  /*2d90*/  UIADD3 UR4, UR49, 0x400, URZ ;  /* 0x0000040031047890 */ /* 0x000fe4000fffe03f */
[----:B------:R-:W-:Y:S02]  /*2da0*/  USHF.L.U32 UR45, UR43, 0x7, URZ ;  /* 0x000000072b2d7899 */ /* 0x000fe4000800063f */
[----:B------:R-:W-:Y:S02]  /*2db0*/  ULOP3.LUT UP0, URZ, UR4, 0x3ff, URZ, 0xc0, !UPT ;  /* 0x000003ff043f7892 */ /* 0x000fe4000f80c03f */
[----:B------:R-:W-:-:S04]  /*2dc0*/  USHF.L.U32 UR46, UR48, 0x7, URZ ;  /* 0x00000007302e7899 */ /* 0x000fc8000800063f */
[----:B------:R-:W-:-:S13]  /*2dd0*/  PLOP3.LUT P0, PT, PT, PT, UP0, 0x80, 0x0 ;  /* 0x000000000000781c */ /* 0x000fda0003f0f008 */
[----:B------:R-:W-:Y:S05]  /*2de0*/  @!P0 BRA `(.L_x_38) ;  /* 0x00000000007c8947 */ /* 0x000fea0003800000 */
[----:B------:R-:W-:Y:S01]  /*2df0*/  MOV R17, 0x0 ;  /* 0x0000000000117802 */ /* 0x000fe20000000f00 */
[----:B------:R-:W-:Y:S01]  /*2e00*/  ULDC.64 UR4, c[0x4][0x70] ;  /* 0x01001c0000047ab9 */ /* 0x000fe20000000a00 */
[----:B------:R-:W-:Y:S01]  /*2e10*/  ULDC.64 UR6, c[0x4][0x8] ;  /* 0x0100020000067ab9 */ /* 0x000fe20000000a00 */
[----:B------:R-:W-:Y:S01]  /*2e20*/  IMAD.U32 R4, RZ, RZ, UR4 ;  /* 0x00000004ff047e24 */ /* 0x000fe2000f8e00ff */
[----:B------:R2:W3:Y:S01]  /*2e30*/  LDC.64 R14, c[0x4][R17] ;  /* 0x01000000110e7b82 */ /* 0x0004e20000000a00 */
[----:B------:R-:W-:Y:S01]  /*2e40*/  IMAD.U32 R5, RZ, RZ, UR5 ;  /* 0x00000005ff057e24 */ /* 0x000fe2000f8e00ff */
[----:B------:R-:W-:Y:S01]  /*2e50*/  ULDC.64 UR4, c[0x4][0x78] ;  /* 0x01001e0000047ab9 */ /* 0x000fe20000000a00 */
[----:B------:R-:W-:Y:S02]  /*2e60*/  IMAD.U32 R10, RZ, RZ, UR6 ;  /* 0x00000006ff0a7e24 */ /* 0x000fe4000f8e00ff */
[----:B------:R-:W-:Y:S02]  /*2e70*/  IMAD.U32 R6, RZ, RZ, UR4 ;  /* 0x00000004ff067e24 */ /* 0x000fe4000f8e00ff */
[----:B------:R-:W-:-:S02]  /*2e80*/  IMAD.U32 R7, RZ, RZ, UR5 ;  /* 0x00000005ff077e24 */ /* 0x000fc4000f8e00ff */
[----:B------:R-:W-:Y:S02]  /*2e90*/  IMAD.U32 R11, RZ, RZ, UR7 ;  /* 0x00000007ff0b7e24 */ /* 0x000fe4000f8e00ff */
[----:B------:R-:W-:Y:S02]  /*2ea0*/  IMAD.MOV.U32 R8, RZ, RZ, 0x70 ;  /* 0x00000070ff087424 */ /* 0x000fe400078e00ff */
[----:B------:R-:W-:Y:S02]  /*2eb0*/  IMAD.MOV.U32 R12, RZ, RZ, 0x1 ;  /* 0x00000001ff0c7424 */ /* 0x000fe400078e00ff */
[----:B--2---:R-:W-:-:S07]  /*2ec0*/  IMAD.MOV.U32 R13, RZ, RZ, RZ ;  /* 0x000000ffff0d7224 */ /* 0x004fce00078e00ff */
[----:B------:R-:W-:-:S07]  /*2ed0*/  LEPC R20, `(.L_x_39) ;  /* 0x000000001014794e */ /* 0x000fce0000000000 */
[----:B-1-3--:R-:W-:Y:S05]  /*2ee0*/  CALL.ABS.NOINC R14 ;  /* 0x000000000e007343 */ /* 0x00afea0003c00000 */
.L_x_39:
[----:B------:R1:W2:Y:S01]  /*2ef0*/  LDC.64 R14, c[0x4][R17] ;  /* 0x01000000110e7b82 */ /* 0x0002a20000000a00 */
[----:B------:R-:W-:Y:S01]  /*2f00*/  ULDC.64 UR4, c[0x4][0x70] ;  /* 0x01001c0000047ab9 */ /* 0x000fe20000000a00 */
[----:B------:R-:W-:Y:S01]  /*2f10*/  ULDC.64 UR6, c[0x4][0x8] ;  /* 0x0100020000067ab9 */ /* 0x000fe20000000a00 */
[----:B------:R-:W-:Y:S02]  /*2f20*/  IMAD.U32 R4, RZ, RZ, UR4 ;  /* 0x00000004ff047e24 */ /* 0x000fe4000f8e00ff */
        /* <DEDUP_REMOVED lines=8> */
[----:B-1----:R-:W-:-:S07]  /*2fb0*/  IMAD.MOV.U32 R13, RZ, RZ, RZ ;  /* 0x000000ffff0d7224 */ /* 0x002fce00078e00ff */
[----:B------:R-:W-:-:S07]  /*2fc0*/  LEPC R20, `(.L_x_38) ;  /* 0x000000001014794e */ /* 0x000fce0000000000 */
[----:B--2---:R-:W-:Y:S05]  /*2fd0*/  CALL.ABS.NOINC R14 ;  /* 0x000000000e007343 */ /* 0x004fea0003c00000 */
.L_x_38:
[----:B------:R-:W2:Y:S01]  /*2fe0*/  LDC.64 R14, c[0x0][0x598] ;  /* 0x00016600ff0e7b82 */ /* 0x000ea20000000a00 */
[----:B------:R-:W-:Y:S01]  /*2ff0*/  LOP3.LUT R0, R19, 0xe0, RZ, 0xc0, !PT ;  /* 0x000000e013007812 */ /* 0x000fe200078ec0ff */
[----:B------:R-:W-:Y:S01]  /*3000*/  USHF.R.S32.HI UR5, URZ, 0x1f, UR47 ;  /* 0x0000001f3f057899 */ /* 0x000fe2000801142f */
[----:B------:R-:W-:Y:S01]  /*3010*/  SHF.R.U32.HI R41, RZ, 0x2, R19 ;  /* 0x00000002ff297819 */ /* 0x000fe20000011613 */
[----:B------:R-:W-:Y:S01]  /*3020*/  ULDC UR4, c[0x0][0x284] ;  /* 0x0000a10000047ab9 */ /* 0x000fe20000000800 */
[--C-:B------:R-:W-:Y:S01]  /*3030*/  SHF.R.U32.HI R6, RZ, 0x5, R0.reuse ;  /* 0x00000005ff067819 */ /* 0x100fe20000011600 */
[----:B------:R-:W-:Y:S01]  /*3040*/  ULDC.64 UR6, c[0x0][0x5f8] ;  /* 0x00017e0000067ab9 */ /* 0x000fe20000000a00 */
[----:B------:R-:W-:Y:S01]  /*3050*/  LOP3.LUT R3, R41, 0x7, RZ, 0xc0, !PT ;  /* 0x0000000729037812 */ /* 0x000fe200078ec0ff */
[----:B------:R-:W3:Y:S01]  /*3060*/  LDC.64 R4, c[0x0][0x5d8] ;  /* 0x00017600ff047b82 */ /* 0x000ee20000000a00 */
[----:B------:R-:W-:Y:S01]  /*3070*/  SHF.R.U32.HI R0, RZ, 0x1, R0 ;  /* 0x00000001ff007819 */ /* 0x000fe20000011600 */
[----:B------:R-:W-:-:S02]  /*3080*/  IMAD.SHL.U32 R6, R6, 0x10, RZ ;  /* 0x0000001006067824 */ /* 0x000fc400078e00ff */
[----:B------:R-:W-:Y:S01]  /*3090*/  IMAD.U32 R17, RZ, RZ, UR43 ;  /* 0x0000002bff117e24 */ /* 0x000fe2000f8e00ff */
[--C-:B------:R-:W-:Y:S01]  /*30a0*/  IADD3 R0, -R0, UR4, -R3.reuse ;  /* 0x0000000400007c10 */ /* 0x100fe2000fffe903 */
[----:B------:R-:W-:Y:S01]  /*30b0*/  UIADD3 UR4, UR49, 0x10400, URZ ;  /* 0x0001040031047890 */ /* 0x000fe2000fffe03f */
[----:B------:R-:W-:Y:S01]  /*30c0*/  LOP3.LUT R6, R6, 0xfffffff0, R3, 0xe2, !PT ;  /* 0xfffffff006067812 */ /* 0x000fe200078ee203 */
[----:B------:R-:W4:Y:S01]  /*30d0*/  LDC.64 R12, c[0x0][0x608] ;  /* 0x00018200ff0c7b82 */ /* 0x000f220000000a00 */
[----:B------:R-:W-:Y:S01]  /*30e0*/  LOP3.LUT R3, R19, 0x3, RZ, 0xc0, !PT ;  /* 0x0000000313037812 */ /* 0x000fe200078ec0ff */
[----:B------:R-:W-:Y:S01]  /*30f0*/  ULOP3.LUT UP0, URZ, UR4, 0x3ff, URZ, 0xc0, !UPT ;  /* 0x000003ff043f7892 */ /* 0x000fe2000f80c03f */
[----:B------:R-:W-:Y:S02]  /*3100*/  IMAD R17, R17, -0x80, R0 ;  /* 0xffffff8011117824 */ /* 0x000fe400078e0200 */
[----:B------:R-:W-:Y:S02]  /*3110*/  VIADD R6, R6, UR45 ;  /* 0x0000002d06067c36 */ /* 0x000fe40008000000 */
[----:B------:R-:W-:Y:S01]  /*3120*/  IMAD.U32 R26, RZ, RZ, UR48 ;  /* 0x00000030ff1a7e24 */ /* 0x000fe2000f8e00ff */
[----:B------:R-:W5:Y:S01]  /*3130*/  LDC R10, c[0x0][0x288] ;  /* 0x0000a200ff0a7b82 */ /* 0x000f620000000800 */
[----:B--2---:R-:W-:-:S02]  /*3140*/  ISETP.NE.U32.AND P1, PT, R14, RZ, PT ;  /* 0x000000ff0e00720c */ /* 0x004fc40003f25070 */
[----:B------:R-:W-:Y:S02]  /*3150*/  SHF.R.S32.HI R7, RZ, 0x1f, R6 ;  /* 0x0000001fff077819 */ /* 0x000fe40000011406 */
[----:B------:R-:W-:Y:S02]  /*3160*/  ISETP.NE.AND.EX P3, PT, R15, RZ, PT, P1 ;  /* 0x000000ff0f00720c */ /* 0x000fe40003f65310 */
[----:B------:R-:W-:Y:S01]  /*3170*/  ISETP.NE.U32.AND P1, PT, RZ, UR6, PT ;  /* 0x00000006ff007c0c */ /* 0x000fe2000bf25070 */
[----:B------:R-:W2:Y:S01]  /*3180*/  LDC R28, c[0x0][0x600] ;  /* 0x00018000ff1c7b82 */ /* 0x000ea20000000800 */
[----:B---3--:R-:W-:Y:S02]  /*3190*/  ISETP.NE.U32.AND P0, PT, R4, RZ, PT ;  /* 0x000000ff0400720c */ /* 0x008fe40003f05070 */
[----:B------:R-:W-:Y:S02]  /*31a0*/  ISETP.NE.AND.EX P4, PT, RZ, UR7, PT, P1 ;  /* 0x00000007ff007c0c */ /* 0x000fe4000bf85310 */
[----:B------:R-:W-:-:S02]  /*31b0*/  ISETP.NE.AND.EX P0, PT, R5, RZ, PT, P0 ;  /* 0x000000ff0500720c */ /* 0x000fc40003f05300 */
[----:B------:R-:W-:Y:S01]  /*31c0*/  PLOP3.LUT P2, PT, PT, PT, UP0, 0x80, 0x0 ;  /* 0x000000000000781c */ /* 0x000fe20003f4f008 */
[C---:B----4-:R-:W-:Y:S01]  /*31d0*/  IMAD R8, R12.reuse, UR5, RZ ;  /* 0x000000050c087c24 */ /* 0x050fe2000f8e02ff */
[----:B------:R-:W-:Y:S01]  /*31e0*/  P2R R29, PR, RZ, 0x8 ;  /* 0x00000008ff1d7803 */ /* 0x000fe20000000000 */
[----:B------:R-:W-:Y:S01]  /*31f0*/  IMAD.WIDE.U32 R6, R12, UR47, R6 ;  /* 0x0000002f0c067c25 */ /* 0x000fe2000f8e0006 */
[----:B------:R-:W-:-:S03]  /*3200*/  P2R R27, PR, RZ, 0x10 ;  /* 0x00000010ff1b7803 */ /* 0x000fc60000000000 */
[----:B------:R-:W-:Y:S01]  /*3210*/  IMAD R5, R13, UR47, R8 ;  /* 0x0000002f0d057c24 */ /* 0x000fe2000f8e0208 */
[----:B------:R-:W-:Y:S01]  /*3220*/  LEA R24, P1, R6, UR6, 0x2 ;  /* 0x0000000606187c11 */ /* 0x000fe2000f8210ff */
[----:B-----5:R-:W-:Y:S02]  /*3230*/  IMAD R3, R3, -0x2, R10 ;  /* 0xfffffffe03037824 */ /* 0x020fe400078e020a */
[----:B------:R-:W-:-:S05]  /*3240*/  IMAD.IADD R5, R7, 0x1, R5 ;  /* 0x0000000107057824 */ /* 0x000fca00078e0205 */
[----:B------:R-:W-:Y:S01]  /*3250*/  LEA.HI.X R25, R6, UR7, R5, 0x2, P1 ;  /* 0x0000000706197c11 */ /* 0x000fe200088f1405 */
[----:B------:R-:W-:Y:S06]  /*3260*/  @!P3 BRA `(.L_x_40) ;  /* 0x000000000080b947 */ /* 0x000fec0003800000 */
[----:B------:R-:W3:Y:S01]  /*3270*/  LDC.64 R6, c[0x0][0x588] ;  /* 0x00016200ff067b82 */ /* 0x000ee20000000a00 */
[----:B------:R-:W-:Y:S02]  /*3280*/  ULDC.64 UR4, c[0x0][0x590] ;  /* 0x0001640000047ab9 */ /* 0x000fe40000000a00 */
[----:B------:R-:W-:-:S04]  /*3290*/  ISETP.NE.U32.AND P3, PT, RZ, UR4, PT ;  /* 0x00000004ff007c0c */ /* 0x000fc8000bf65070 */
[----:B------:R-:W-:-:S13]  /*32a0*/  ISETP.NE.AND.EX P3, PT, RZ, UR5, PT, P3 ;  /* 0x00000005ff007c0c */ /* 0x000fda000bf65330 */
[----:B------:R-:W4:Y:S01]  /*32b0*/  @P3 LDC R10, c[0x0][0x5a0] ;  /* 0x00016800ff0a3b82 */ /* 0x000f220000000800 */
[----:B---3--:R-:W-:-:S04]  /*32c0*/  ISETP.NE.U32.AND P1, PT, R6, RZ, PT ;  /* 0x000000ff0600720c */ /* 0x008fc80003f25070 */
[----:B------:R-:W-:-:S03]  /*32d0*/  ISETP.NE.AND.EX P1, PT, R7, RZ, PT, P1 ;  /* 0x000000ff0700720c */ /* 0x000fc60003f25310 */
[----:B------:R-:W3:Y:S10]  /*32e0*/  @P3 LDC.64 R8, c[0x0][0x590] ;  /* 0x00016400ff083b82 */ /* 0x000ef40000000a00 */
[----:B------:R-:W5:Y:S01]  /*32f0*/  @P1 LDC.64 R6, c[0x0][0x588] ;  /* 0x00016200ff061b82 */ /* 0x000f620000000a00 */
[----:B------:R-:W-:-:S04]  /*3300*/  @P1 IMAD R5, R14, UR47, RZ ;  /* 0x0000002f0e051c24 */ /* 0x000fc8000f8e02ff */
[----:B-----5:R-:W-:-:S05]  /*3310*/  @P1 IMAD.WIDE R6, R5, 0x4, R6 ;  /* 0x0000000405061825 */ /* 0x020fca00078e0206 */
[----:B------:R-:W5:Y:S01]  /*3320*/  @P1 LDG.E R0, desc[UR50][R6.64] ;  /* 0x0000003206001981 */ /* 0x000f62000c1e1900 */
[----:B----4-:R-:W-:-:S04]  /*3330*/  @P3 IMAD R5, R10, UR47, RZ ;  /* 0x0000002f0a053c24 */ /* 0x010fc8000f8e02ff */
[----:B---3--:R-:W-:Y:S02]  /*3340*/  @P3 IMAD.WIDE R8, R5, 0x4, R8 ;  /* 0x0000000405083825 */ /* 0x008fe400078e0208 */
[----:B------:R-:W3:Y:S04]  /*3350*/  @!P3 LDC R5, c[0x0][0x584] ;  /* 0x00016100ff05bb82 */ /* 0x000ee80000000800 */
[----:B------:R-:W5:Y:S01]  /*3360*/  @P3 LDG.E R9, desc[UR50][R8.64] ;  /* 0x0000003208093981 */ /* 0x000f62000c1e1900 */
[----:B------:R-:W-:Y:S02]  /*3370*/  IMAD.MOV.U32 R22, RZ, RZ, 0x1 ;  /* 0x00000001ff167424 */ /* 0x000fe400078e00ff */
[----:B------:R-:W-:Y:S02]  /*3380*/  IMAD.MOV.U32 R10, RZ, RZ, 0x1 ;  /* 0x00000001ff0a7424 */ /* 0x000fe400078e00ff */
[----:B------:R-:W-:-:S02]  /*3390*/  IMAD.MOV.U32 R139, RZ, RZ, 0x1 ;  /* 0x00000001ff8b7424 */ /* 0x000fc400078e00ff */
[----:B------:R-:W-:Y:S01]  /*33a0*/  IMAD.MOV.U32 R138, RZ, RZ, 0x1 ;  /* 0x00000001ff8a7424 */ /* 0x000fe200078e00ff */
[----:B------:R-:W-:Y:S01]  /*33b0*/  @!P3 PRMT R22, R10, 0x7610, R22 ;  /* 0x000076100a16b816 */ /* 0x000fe20000000016 */
[----:B------:R-:W5:Y:S02]  /*33c0*/  @!P1 LDC R0, c[0x0][0x580] ;  /* 0x00016000ff009b82 */ /* 0x000f640000000800 */
[----:B-----5:R-:W-:-:S04]  /*33d0*/  @P3 FMUL R143, R9, R0 ;  /* 0x00000000098f3220 */ /* 0x020fc80000400000 */
[--C-:B------:R-:W-:Y:S02]  /*33e0*/  @P3 IMAD.MOV.U32 R89, RZ, RZ, R143.reuse ;  /* 0x000000ffff593224 */ /* 0x100fe400078e008f */
[----:B---3--:R-:W-:Y:S01]  /*33f0*/  @!P3 FMUL R89, R0, R5 ;  /* 0x000000050059b220 */ /* 0x008fe20000400000 */
[----:B------:R-:W-:Y:S02]  /*3400*/  IMAD.MOV.U32 R0, RZ, RZ, 0x1 ;  /* 0x00000001ff007424 */ /* 0x000fe400078e00ff */
[----:B------:R-:W-:Y:S02]  /*3410*/  IMAD.MOV.U32 R5, RZ, RZ, 0x1 ;  /* 0x00000001ff057424 */ /* 0x000fe400078e00ff */
[----:B------:R-:W-:Y:S01]  /*3420*/  @P3 IMAD.MOV.U32 R140, RZ, RZ, R143 ;  /* 0x000000ffff8c3224 */ /* 0x000fe200078e008f */
[----:B------:R-:W-:Y:S01]  /*3430*/  @!P3 PRMT R139, R0, 0x7610, R139 ;  /* 0x00007610008bb816 */ /* 0x000fe2000000008b */
[--C-:B------:R-:W-:Y:S01]  /*3440*/  @!P3 IMAD.MOV.U32 R140, RZ, RZ, R89.reuse ;  /* 0x000000ffff8cb224 */ /* 0x100fe200078e0059 */
[----:B------:R-:W-:Y:S01]  /*3450*/  @!P3 PRMT R138, R5, 0x7610, R138 ;  /* 0x00007610058ab816 */ /* 0x000fe2000000008a */
[----:B------:R-:W-:-:S07]  /*3460*/  @!P3 IMAD.MOV.U32 R143, RZ, RZ, R89 ;  /* 0x000000ffff8fb224 */ /* 0x000fce00078e0059 */
.L_x_40:
[----:B------:R-:W-:Y:S05]  /*3470*/  @!P0 BRA `(.L_x_41) ;  /* 0x0000000000748947 */ /* 0x000fea0003800000 */
[----:B------:R-:W3:Y:S01]  /*3480*/  LDC.64 R6, c[0x0][0x5c0] ;  /* 0x00017000ff067b82 */ /* 0x000ee20000000a00 */
[----:B------:R-:W-:Y:S02]  /*3490*/  ULDC.64 UR4, c[0x0][0x5c8] ;  /* 0x0001720000047ab9 */ /* 0x000fe40000000a00 */
[----:B------:R-:W-:-:S04]  /*34a0*/  ISETP.NE.U32.AND P0, PT, RZ, UR4, PT ;  /* 0x00000004ff007c0c */ /* 0x000fc8000bf05070 */
[----:B------:R-:W-:Y:S01]  /*34b0*/  ISETP.NE.AND.EX P0, PT, RZ, UR5, PT, P0 ;  /* 0x00000005ff007c0c */ /* 0x000fe2000bf05300 */
[----:B------:R-:W-:Y:S02]  /*34c0*/  ULDC.64 UR4, c[0x0][0x5d0] ;  /* 0x0001740000047ab9 */ /* 0x000fe40000000a00 */
[----:B------:R-:W-:-:S04]  /*34d0*/  ISETP.NE.U32.AND P3, PT, RZ, UR4, PT ;  /* 0x00000004ff007c0c */ /* 0x000fc8000bf65070 */
[----:B------:R-:W-:-:S06]  /*34e0*/  ISETP.NE.AND.EX P3, PT, RZ, UR5, PT, P3 ;  /* 0x00000005ff007c0c */ /* 0x000fcc000bf65330 */
[----:B------:R-:W4:Y:S01]  /*34f0*/  @P0 LDC R11, c[0x0][0x5e0] ;  /* 0x00017800ff0b0b82 */ /* 0x000f220000000800 */
[----:B---3--:R-:W-:-:S04]  /*3500*/  ISETP.NE.U32.AND P1, PT, R6, RZ, PT ;  /* 0x000000ff0600720c */ /* 0x008fc80003f25070 */
[----:B------:R-:W-:-:S03]  /*3510*/  ISETP.NE.AND.EX P1, PT, R7, RZ, PT, P1 ;  /* 0x000000ff0700720c */ /* 0x000fc60003f25310 */
[----:B------:R-:W3:Y:S08]  /*3520*/  @P0 LDC.64 R8, c[0x0][0x5c8] ;  /* 0x00017200ff080b82 */ /* 0x000ef00000000a00 */
[----:B------:R-:W5:Y:S02]  /*3530*/  @P3 LDC R13, c[0x0][0x5e8] ;  /* 0x00017a00ff0d3b82 */ /* 0x000f640000000800 */
[----:B------:R-:W-:-:S02]  /*3540*/  @P1 IMAD R5, R4, UR47, RZ ;  /* 0x0000002f04051c24 */ /* 0x000fc4000f8e02ff */
[----:B----4-:R-:W-:-:S04]  /*3550*/  @P0 IMAD R11, R11, UR47, RZ ;  /* 0x0000002f0b0b0c24 */ /* 0x010fc8000f8e02ff */
[----:B------:R-:W4:Y:S08]  /*3560*/  @P1 LDC.64 R6, c[0x0][0x5c0] ;  /* 0x00017000ff061b82 */ /* 0x000f300000000a00 */
[----:B------:R-:W1:Y:S01]  /*3570*/  @!P3 LDC R10, c[0x0][0x5b8] ;  /* 0x00016e00ff0abb82 */ /* 0x000e620000000800 */
[----:B----4-:R-:W-:-:S04]  /*3580*/  @P1 IMAD.WIDE R4, R5, 0x4, R6 ;  /* 0x0000000405041825 */ /* 0x010fc800078e0206 */
[----:B---3--:R-:W-:Y:S01]  /*3590*/  @P0 IMAD.WIDE R6, R11, 0x4, R8 ;  /* 0x000000040b060825 */ /* 0x008fe200078e0208 */
[----:B------:R-:W3:Y:S02]  /*35a0*/  @P1 LDG.E R0, desc[UR50][R4.64] ;  /* 0x0000003204001981 */ /* 0x000ee4000c1e1900 */
[----:B------:R-:W4:Y:S02]  /*35b0*/  @P3 LDC.64 R8, c[0x0][0x5d0] ;  /* 0x00017400ff083b82 */ /* 0x000f240000000a00 */
[----:B------:R-:W3:Y:S01]  /*35c0*/  @P0 LDG.E R11, desc[UR50][R6.64] ;  /* 0x00000032060b0981 */ /* 0x000ee2000c1e1900 */
[----:B-----5:R-:W-:-:S04]  /*35d0*/  @P3 IMAD R13, R13, UR47, RZ ;  /* 0x0000002f0d0d3c24 */ /* 0x020fc8000f8e02ff */
[----:B----4-:R-:W-:-:S06]  /*35e0*/  @P3 IMAD.WIDE R8, R13, 0x4, R8 ;  /* 0x000000040d083825 */ /* 0x010fcc00078e0208 */
[----:B------:R-:W4:Y:S01]  /*35f0*/  @P3 LDG.E R8, desc[UR50][R8.64] ;  /* 0x0000003208083981 */ /* 0x000f22000c1e1900 */
[----:B------:R-:W3:Y:S08]  /*3600*/  @!P1 LDC R0, c[0x0][0x5b0] ;  /* 0x00016c00ff009b82 */ /* 0x000ef00000000800 */
[----:B------:R-:W3:Y:S02]  /*3610*/  @!P0 LDC R11, c[0x0][0x5b4] ;  /* 0x00016d00ff0b8b82 */ /* 0x000ee40000000800 */
[----:B---3--:R-:W-:-:S04]  /*3620*/  FMUL R11, R11, R0 ;  /* 0x000000000b0b7220 */ /* 0x008fc80000400000 */
[C---:B----4-:R-:W-:Y:S01]  /*3630*/  @P3 FMUL R141, R11.reuse, R8 ;  /* 0x000000080b8d3220 */ /* 0x050fe20000400000 */
[----:B-1----:R-:W-:-:S07]  /*3640*/  @!P3 FMUL R141, R11, R10 ;  /* 0x0000000a0b8db220 */ /* 0x002fce0000400000 */
.L_x_41:
[----:B------:R-:W-:Y:S01]  /*3650*/  IMAD R26, R26, -0x80, R3 ;  /* 0xffffff801a1a7824 */ /* 0x000fe200078e0203 */
[----:B--2---:R-:W-:Y:S01]  /*3660*/  FSEL R28, R28, RZ, !P4 ;  /* 0x000000ff1c1c7208 */ /* 0x004fe20006000000 */
[----:B------:R-:W-:Y:S06]  /*3670*/  @!P2 BRA `(.L_x_42) ;  /* 0x000000000040a947 */ /* 0x000fec0003800000 */
        /* <DEDUP_REMOVED lines=16> */
.L_x_42:
[----:B------:R-:W-:Y:S01]  /*3780*/  ULDC.64 UR6, c[0x0][0x598] ;  /* 0x0001660000067ab9 */ /* 0x000fe20000000a00 */
[----:B------:R-:W-:Y:S01]  /*3790*/  ULDC.64 UR4, c[0x0][0x588] ;  /* 0x0001620000047ab9 */ /* 0x000fe20000000a00 */
[----:B------:R-:W-:Y:S01]  /*37a0*/  IMAD.U32 R43, RZ, RZ, UR6 ;  /* 0x00000006ff2b7e24 */ /* 0x000fe2000f8e00ff */
[----:B------:R-:W-:Y:S01]  /*37b0*/  LOP3.LUT R152, R152, 0xffffffdf, RZ, 0xc0, !PT ;  /* 0xffffffdf98987812 */ /* 0x000fe200078ec0ff */
[----:B------:R-:W-:Y:S01]  /*37c0*/  IMAD.U32 R45, RZ, RZ, UR7 ;  /* 0x00000007ff2d7e24 */ /* 0x000fe2000f8e00ff */
[----:B------:R-:W-:Y:S01]  /*37d0*/  ISETP.NE.U32.AND P2, PT, RZ, UR4, PT ;  /* 0x00000004ff007c0c */ /* 0x000fe2000bf45070 */
[----:B------:R-:W-:Y:S01]  /*37e0*/  UISETP.NE.U32.AND UP0, UPT, UR4, URZ, UPT ;  /* 0x0000003f0400728c */ /* 0x000fe2000bf05070 */
[----:B------:R-:W-:Y:S02]  /*37f0*/  ISETP.NE.U32.AND P3, PT, R43, RZ, PT ;  /* 0x000000ff2b00720c */ /* 0x000fe40003f65070 */
[----:B------:R-:W-:Y:S01]  /*3800*/  ISETP.NE.AND.EX P2, PT, RZ, UR5, PT, P2 ;  /* 0x00000005ff007c0c */ /* 0x000fe2000bf45320 */
[----:B------:R-:W-:Y:S01]  /*3810*/  UISETP.NE.AND.EX UP0, UPT, UR5, URZ, UPT, UP0 ;  /* 0x0000003f0500728c */ /* 0x000fe2000bf05300 */
[----:B------:R-:W-:-:S02]  /*3820*/  LOP3.LUT P0, RZ, R138, 0xff, RZ, 0xc0, !PT ;  /* 0x000000ff8aff7812 */ /* 0x000fc4000780c0ff */
[----:B------:R-:W-:Y:S02]  /*3830*/  ISETP.NE.AND P6, PT, R29, RZ, PT ;  /* 0x000000ff1d00720c */ /* 0x000fe40003fc5270 */
[-C--:B------:R-:W-:Y:S02]  /*3840*/  FSEL R0, R143, R140.reuse, !P0 ;  /* 0x0000008c8f007208 */ /* 0x080fe40004000000 */
[----:B------:R-:W-:Y:S02]  /*3850*/  PLOP3.LUT P1, PT, PT, PT, UP0, 0x80, 0x0 ;  /* 0x000000000000781c */ /* 0x000fe40003f2f008 */
[----:B------:R-:W-:Y:S02]  /*3860*/  FSEL R3, R89, R140, !P6 ;  /* 0x0000008c59037208 */ /* 0x000fe40007000000 */
[----:B------:R-:W-:Y:S02]  /*3870*/  @P3 LOP3.LUT R152, R152, 0x20, RZ, 0xfc, !PT ;  /* 0x0000002098983812 */ /* 0x000fe400078efcff */
[----:B------:R-:W-:-:S02]  /*3880*/  ISETP.NE.AND.EX P3, PT, R45, RZ, PT, P3 ;  /* 0x000000ff2d00720c */ /* 0x000fc40003f65330 */
[----:B------:R-:W-:Y:S02]  /*3890*/  PLOP3.LUT P0, PT, PT, PT, PT, 0x8, 0x0 ;  /* 0x000000000000781c */ /* 0x000fe40003f0e170 */
[----:B------:R-:W-:Y:S02]  /*38a0*/  FSEL R0, R89, R0, !P6 ;  /* 0x0000000059007208 */ /* 0x000fe40007000000 */
[----:B------:R-:W-:-:S07]  /*38b0*/  PLOP3.LUT P1, PT, P1, PT, PT, 0x8, 0x0 ;  /* 0x000000000000781c */ /* 0x000fce0000f2e170 */
[----:B------:R-:W-:Y:S06]  /*38c0*/  @P2 BRA P3, `(.L_x_43) ;  /* 0x0000000000442947 */ /* 0x000fec0001800000 */
[----:B------:R-:W-:Y:S01]  /*38d0*/  ISETP.NE.U32.AND P0, PT, R43, RZ, PT ;  /* 0x000000ff2b00720c */ /* 0x000fe20003f05070 */
[----:B------:R-:W-:Y:S03]  /*38e0*/  BSSY B0, `(.L_x_43) ;  /* 0x000000f000007945 */ /* 0x000fe60003800000 */
[----:B------:R-:W-:-:S13]  /*38f0*/  ISETP.NE.AND.EX P0, PT, R45, RZ, PT, P0 ;  /* 0x000000ff2d00720c */ /* 0x000fda0003f05300 */
[----:B------:R-:W-:Y:S05]  /*3900*/  @!P0 BRA `(.L_x_44) ;  /* 0x0000000000248947 */ /* 0x000fea0003800000 */
[----:B------:R-:W-:Y:S02]  /*3910*/  LOP3.LUT P2, RZ, R139, 0xff, RZ, 0xc0, !PT ;  /* 0x000000ff8bff7812 */ /* 0x000fe4000784c0ff */
[----:B------:R-:W-:Y:S02]  /*3920*/  PLOP3.LUT P0, PT, P1, PT, PT, 0x80, 0x0 ;  /* 0x000000000000781c */ /* 0x000fe40000f0f070 */
[----:B------:R-:W-:-:S09]  /*3930*/  PRMT R138, RZ, 0x7610, R138 ;  /* 0x00007610ff8a7816 */ /* 0x000fd2000000008a */
[----:B------:R-:W-:Y:S05]  /*3940*/  @!P2 BRA `(.L_x_45) ;  /* 0x000000000020a947 */ /* 0x000fea0003800000 */
[----:B------:R-:W-:Y:S01]  /*3950*/  FSETP.EQ.AND P0, PT, R89, RZ, PT ;  /* 0x000000ff5900720b */ /* 0x000fe20003f02000 */
[--C-:B------:R-:W-:Y:S01]  /*3960*/  IMAD.MOV.U32 R3, RZ, RZ, R89.reuse ;  /* 0x000000ffff037224 */ /* 0x100fe200078e0059 */
[----:B------:R-:W-:Y:S01]  /*3970*/  PRMT R138, R139, 0x7610, R138 ;  /* 0x000076108b8a7816 */ /* 0x000fe2000000008a */
[----:B------:R-:W-:Y:S01]  /*3980*/  IMAD.MOV.U32 R0, RZ, RZ, R89 ;  /* 0x000000ffff007224 */ /* 0x000fe200078e0059 */
[----:B------:R-:W-:Y:S09]  /*3990*/  BRA `(.L_x_45) ;  /* 0x00000000000c7947 */ /* 0x000ff20003800000 */
.L_x_44:
[----:B------:R-:W-:Y:S01]  /*39a0*/  FSETP.EQ.AND P0, PT, R89, RZ, PT ;  /* 0x000000ff5900720b */ /* 0x000fe20003f02000 */
[--C-:B------:R-:W-:Y:S02]  /*39b0*/  IMAD.MOV.U32 R3, RZ, RZ, R89.reuse ;  /* 0x000000ffff037224 */ /* 0x100fe400078e0059 */
[----:B------:R-:W-:-:S10]  /*39c0*/  IMAD.MOV.U32 R0, RZ, RZ, R89 ;  /* 0x000000ffff007224 */ /* 0x000fd400078e0059 */
.L_x_45:
[----:B-1----:R-:W-:Y:S05]  /*39d0*/  BSYNC B0 ;  /* 0x0000000000007941 */ /* 0x002fea0003800000 */
.L_x_43:
[----:B------:R-:W-:Y:S01]  /*39e0*/  ISETP.NE.U32.AND P2, PT, R43, RZ, PT ;  /* 0x000000ff2b00720c */ /* 0x000fe20003f45070 */
[----:B------:R-:W-:Y:S03]  /*39f0*/  BSSY B0, `(.L_x_46) ;  /* 0x0000011000007945 */ /* 0x000fe60003800000 */
[----:B------:R-:W-:-:S13]  /*3a00*/  ISETP.NE.AND.EX P2, PT, R45, RZ, PT, P2 ;  /* 0x000000ff2d00720c */ /* 0x000fda0003f45320 */
[----:B------:R-:W-:Y:S05]  /*3a10*/  @!P2 BRA `(.L_x_47) ;  /* 0x00000000002ca947 */ /* 0x000fea0003800000 */
[----:B------:R-:W-:Y:S01]  /*3a20*/  LOP3.LUT P2, RZ, R22, 0xff, RZ, 0xc0, !PT ;  /* 0x000000ff16ff7812 */ /* 0x000fe2000784c0ff */
[----:B------:R-:W-:Y:S01]  /*3a30*/  IMAD.MOV.U32 R140, RZ, RZ, R3 ;  /* 0x000000ffff8c7224 */ /* 0x000fe200078e0003 */
[----:B------:R-:W-:Y:S02]  /*3a40*/  PRMT R139, RZ, 0x7610, R139 ;  /* 0x00007610ff8b7816 */ /* 0x000fe4000000008b */
[----:B------:R-:W-:-:S09]  /*3a50*/  PRMT R138, RZ, 0x7610, R138 ;  /* 0x00007610ff8a7816 */ /* 0x000fd2000000008a */
[----:B------:R-:W-:Y:S05]  /*3a60*/  @!P2 BRA `(.L_x_48) ;  /* 0x000000000024a947 */ /* 0x000fea0003800000 */
[----:B------:R-:W-:Y:S01]  /*3a70*/  FSETP.EQ.AND P1, PT, R89, RZ, PT ;  /* 0x000000ff5900720b */ /* 0x000fe20003f22000 */
[----:B------:R-:W-:Y:S01]  /*3a80*/  IMAD.MOV.U32 R140, RZ, RZ, R89 ;  /* 0x000000ffff8c7224 */ /* 0x000fe200078e0059 */
[C---:B------:R-:W-:Y:S01]  /*3a90*/  PRMT R139, R22.reuse, 0x7610, R139 ;  /* 0x00007610168b7816 */ /* 0x040fe2000000008b */
[----:B------:R-:W-:Y:S01]  /*3aa0*/  IMAD.MOV.U32 R0, RZ, RZ, R89 ;  /* 0x000000ffff007224 */ /* 0x000fe200078e0059 */
[----:B------:R-:W-:Y:S01]  /*3ab0*/  PRMT R138, R22, 0x7610, R138 ;  /* 0x00007610168a7816 */ /* 0x000fe2000000008a */
[----:B------:R-:W-:Y:S08]  /*3ac0*/  BRA `(.L_x_48) ;  /* 0x00000000000c7947 */ /* 0x000ff00003800000 */
.L_x_47:
[----:B------:R-:W-:Y:S01]  /*3ad0*/  FSETP.EQ.AND P1, PT, R89, RZ, PT ;  /* 0x000000ff5900720b */ /* 0x000fe20003f22000 */
[--C-:B------:R-:W-:Y:S02]  /*3ae0*/  IMAD.MOV.U32 R140, RZ, RZ, R89.reuse ;  /* 0x000000ffff8c7224 */ /* 0x100fe400078e0059 */
[----:B------:R-:W-:-:S10]  /*3af0*/  IMAD.MOV.U32 R0, RZ, RZ, R89 ;  /* 0x000000ffff007224 */ /* 0x000fd400078e0059 */
.L_x_48:
[----:B-1----:R-:W-:Y:S05]  /*3b00*/  BSYNC B0 ;  /* 0x0000000000007941 */ /* 0x002fea0003800000 */
.L_x_46:
[----:B------:R-:W-:Y:S01]  /*3b10*/  ISETP.NE.AND P2, PT, R27, RZ, PT ;  /* 0x000000ff1b00720c */ /* 0x000fe20003f45270 */
[C---:B------:R-:W-:Y:S01]  /*3b20*/  IMAD.SHL.U32 R7, R19.reuse, 0x40, RZ ;  /* 0x0000004013077824 */ /* 0x040fe200078e00ff */
[C---:B------:R-:W-:Y:S01]  /*3b30*/  LOP3.LUT R3, R19.reuse, 0xc0, RZ, 0xc0, !PT ;  /* 0x000000c013037812 */ /* 0x040fe200078ec0ff */
[----:B------:R-:W-:Y:S01]  /*3b40*/  IMAD.SHL.U32 R6, R19, 0x8, RZ ;  /* 0x0000000813067824 */ /* 0x000fe200078e00ff */
[----:B------:R-:W-:Y:S02]  /*3b50*/  SHF.R.U32.HI R4, RZ, 0x1, R19 ;  /* 0x00000001ff047819 */ /* 0x000fe40000011613 */
[C---:B------:R-:W-:Y:S02]  /*3b60*/  LOP3.LUT R5, R41.reuse, 0x4, RZ, 0xc0, !PT ;  /* 0x0000000429057812 */ /* 0x040fe400078ec0ff */
[----:B------:R-:W-:Y:S02]  /*3b70*/  LOP3.LUT P4, RZ, R41, 0x4, RZ, 0xc0, !PT ;  /* 0x0000000429ff7812 */ /* 0x000fe4000788c0ff */
[----:B------:R-:W-:-:S02]  /*3b80*/  SHF.R.U32.HI R3, RZ, 0x6, R3 ;  /* 0x00000006ff037819 */ /* 0x000fc40000011603 */
[----:B------:R-:W-:Y:S02]  /*3b90*/  LOP3.LUT R4, R5, 0x10, R4, 0xf8, !PT ;  /* 0x0000001005047812 */ /* 0x000fe400078ef804 */
[----:B------:R-:W-:Y:S01]  /*3ba0*/  LOP3.LUT R152, R152, 0xfffffffd, RZ, 0xc0, !PT ;  /* 0xfffffffd98987812 */ /* 0x000fe200078ec0ff */
[----:B------:R-:W-:Y:S01]  /*3bb0*/  IMAD.SHL.U32 R3, R3, 0x400, RZ ;  /* 0x0000040003037824 */ /* 0x000fe200078e00ff */
[----:B------:R-:W-:Y:S02]  /*3bc0*/  LOP3.LUT R7, R4, 0xc0, R7, 0xf8, !PT ;  /* 0x000000c004077812 */ /* 0x000fe400078ef807 */
[----:B------:R-:W-:Y:S02]  /*3bd0*/  LOP3.LUT R4, R41, 0x3, RZ, 0xc0, !PT ;  /* 0x0000000329047812 */ /* 0x000fe400078ec0ff */
[----:B------:R-:W-:Y:S02]  /*3be0*/  LOP3.LUT R6, R7, 0x18, R6, 0x78, !PT ;  /* 0x0000001807067812 */ /* 0x000fe400078e7806 */
[----:B------:R-:W-:Y:S01]  /*3bf0*/  LOP3.LUT R3, R3, 0xfffffc00, R4, 0xe2, !PT ;  /* 0xfffffc0003037812 */ /* 0x000fe200078ee204 */
[----:B------:R-:W-:Y:S01]  /*3c00*/  IMAD.MOV.U32 R4, RZ, RZ, R28 ;  /* 0x000000ffff047224 */ /* 0x000fe200078e001c */
[----:B------:R-:W-:-:S02]  /*3c10*/  @P4 LOP3.LUT R152, R152, 0x2, RZ, 0xfc, !PT ;  /* 0x0000000298984812 */ /* 0x000fc400078efcff */
[----:B------:R-:W-:Y:S01]  /*3c20*/  LOP3.LUT R5, R19, 0x1, RZ, 0xc0, !PT ;  /* 0x0000000113057812 */ /* 0x000fe200078ec0ff */
[----:B------:R-:W-:Y:S06]  /*3c30*/  @!P2 BRA `(.L_x_49) ;  /* 0x00000000001ca947 */ /* 0x000fec0003800000 */
[----:B------:R-:W-:Y:S01]  /*3c40*/  ISETP.GE.AND P2, PT, R26, 0x1, PT ;  /* 0x000000011a00780c */ /* 0x000fe20003f46270 */
[----:B------:R-:W-:Y:S02]  /*3c50*/  IMAD.MOV.U32 R4, RZ, RZ, RZ ;  /* 0x000000ffff047224 */ /* 0x000fe400078e00ff */
[----:B------:R-:W-:Y:S01]  /*3c60*/  IMAD.MOV.U32 R28, RZ, RZ, RZ ;  /* 0x000000ffff1c7224 */ /* 0x000fe200078e00ff */
[C---:B------:R-:W-:Y:S02]  /*3c70*/  ISETP.LT.OR P3, PT, R17.reuse, 0x1, !P2 ;  /* 0x000000011100780c */ /* 0x040fe40005761670 */
[----:B------:R-:W-:-:S11]  /*3c80*/  ISETP.LT.OR P2, PT, R17, 0x9, !P2 ;  /* 0x000000091100780c */ /* 0x000fd60005741670 */
[----:B------:R1:W5:Y:S04]  /*3c90*/  @!P3 LDG.E R4, desc[UR50][R24.64] ;  /* 0x000000321804b981 */ /* 0x000368000c1e1900 */
[----:B------:R1:W5:Y:S02]  /*3ca0*/  @!P2 LDG.E R28, desc[UR50][R24.64+0x20] ;  /* 0x00002032181ca981 */ /* 0x000364000c1e1900 */
.L_x_49:
[----:B------:R-:W-:Y:S01]  /*3cb0*/  LOP3.LUT R6, R3, R6, RZ, 0xfc, !PT ;  /* 0x0000000603067212 */ /* 0x000fe200078efcff */
[----:B------:R-:W-:Y:S01]  /*3cc0*/  IMAD.MOV.U32 R3, RZ, RZ, 0x90 ;  /* 0x00000090ff037424 */ /* 0x000fe200078e00ff */
[----:B------:R-:W-:Y:S01]  /*3cd0*/  ISETP.NE.U32.AND P2, PT, R5, 0x1, PT ;  /* 0x000000010500780c */ /* 0x000fe20003f45070 */
[----:B------:R-:W-:Y:S01]  /*3ce0*/  IMAD.MOV.U32 R5, RZ, RZ, -0x20 ;  /* 0xffffffe0ff057424 */ /* 0x000fe200078e00ff */
[----:B------:R-:W-:Y:S01]  /*3cf0*/  LEA R6, R6, UR49, 0x2 ;  /* 0x0000003106067c11 */ /* 0x000fe2000f8e10ff */
[----:B------:R-:W-:Y:S01]  /*3d00*/  BSSY B0, `(.L_x_50) ;  /* 0x0000043000007945 */ /* 0x000fe20003800000 */
[----:B------:R-:W-:Y:S02]  /*3d10*/  SEL R3, R3, 0x70, !P4 ;  /* 0x0000007003037807 */ /* 0x000fe40006000000 */
[----:B------:R-:W-:Y:S02]  /*3d20*/  CS2R R10, SRZ ;  /* 0x00000000000a7805 */ /* 0x000fe4000001ff00 */
[----:B------:R-:W-:Y:S01]  /*3d30*/  SEL R5, R5, 0x20, !P2 ;  /* 0x0000002005057807 */ /* 0x000fe20005000000 */
[----:B------:R-:W-:Y:S01]  /*3d40*/  IMAD.MOV.U32 R36, RZ, RZ, RZ ;  /* 0x000000ffff247224 */ /* 0x000fe200078e00ff */
[----:B------:R-:W-:Y:S01]  /*3d50*/  LOP3.LUT R23, R23, 0x1, RZ, 0x3c, !PT ;  /* 0x0000000117177812 */ /* 0x000fe200078e3cff */
[----:B------:R-:W-:-:S02]  /*3d60*/  IMAD.IADD R8, R6, 0x1, R3 ;  /* 0x0000000106087824 */ /* 0x000fc400078e0203 */
[----:B------:R-:W-:Y:S02]  /*3d70*/  IMAD.MOV.U32 R34, RZ, RZ, RZ ;  /* 0x000000ffff227224 */ /* 0x000fe400078e00ff */
[----:B------:R-:W-:Y:S02]  /*3d80*/  IMAD.MOV.U32 R30, RZ, RZ, RZ ;  /* 0x000000ffff1e7224 */ /* 0x000fe400078e00ff */
[----:B-1----:R-:W-:Y:S02]  /*3d90*/  IMAD.MOV.U32 R24, RZ, RZ, RZ ;  /* 0x000000ffff187224 */ /* 0x002fe400078e00ff */
[----:B------:R-:W-:Y:S02]  /*3da0*/  IMAD.MOV.U32 R14, RZ, RZ, RZ ;  /* 0x000000ffff0e7224 */ /* 0x000fe400078e00ff */
[----:B------:R-:W-:Y:S02]  /*3db0*/  IMAD.MOV.U32 R32, RZ, RZ, RZ ;  /* 0x000000ffff207224 */ /* 0x000fe400078e00ff */
[----:B------:R-:W-:-:S02]  /*3dc0*/  IMAD.MOV.U32 R38, RZ, RZ, RZ ;  /* 0x000000ffff267224 */ /* 0x000fc400078e00ff */
[----:B------:R-:W-:Y:S02]  /*3dd0*/  IMAD.MOV.U32 R20, RZ, RZ, RZ ;  /* 0x000000ffff147224 */ /* 0x000fe400078e00ff */
[----:B------:R-:W-:Y:S02]  /*3de0*/  IMAD.MOV.U32 R40, RZ, RZ, RZ ;  /* 0x000000ffff287224 */ /* 0x000fe400078e00ff */
[----:B------:R-:W-:Y:S02]  /*3df0*/  IMAD.MOV.U32 R42, RZ, RZ, RZ ;  /* 0x000000ffff2a7224 */ /* 0x000fe400078e00ff */
[----:B------:R-:W-:Y:S02]  /*3e00*/  IMAD.MOV.U32 R44, RZ, RZ, RZ ;  /* 0x000000ffff2c7224 */ /* 0x000fe400078e00ff */
[----:B------:R-:W-:Y:S02]  /*3e10*/  IMAD.MOV.U32 R46, RZ, RZ, RZ ;  /* 0x000000ffff2e7224 */ /* 0x000fe400078e00ff */
[----:B------:R-:W-:-:S02]  /*3e20*/  IMAD.MOV.U32 R48, RZ, RZ, RZ ;  /* 0x000000ffff307224 */ /* 0x000fc400078e00ff */
[----:B------:R-:W-:Y:S02]  /*3e30*/  IMAD.MOV.U32 R50, RZ, RZ, RZ ;  /* 0x000000ffff327224 */ /* 0x000fe400078e00ff */
[----:B------:R-:W-:Y:S02]  /*3e40*/  IMAD.MOV.U32 R52, RZ, RZ, RZ ;  /* 0x000000ffff347224 */ /* 0x000fe400078e00ff */
[C---:B------:R-:W-:Y:S02]  /*3e50*/  VIADD R12, R6.reuse, 0x400 ;  /* 0x00000400060c7836 */ /* 0x040fe40000000000 */
[----:B------:R-:W-:Y:S02]  /*3e60*/  IMAD.IADD R7, R6, 0x1, R5 ;  /* 0x0000000106077824 */ /* 0x000fe400078e0205 */
[----:B------:R-:W-:Y:S01]  /*3e70*/  IMAD.IADD R9, R5, 0x1, R8 ;  /* 0x0000000105097824 */ /* 0x000fe200078e0208 */
[----:B------:R-:W-:Y:S06]  /*3e80*/  @P0 BRA `(.L_x_51) ;  /* 0x0000000000a80947 */ /* 0x000fec0003800000 */
[----:B------:R-:W-:-:S13]  /*3e90*/  ISETP.NE.AND P3, PT, R161, 0x3, PT ;  /* 0x00000003a100780c */ /* 0x000fda0003f65270 */
[----:B------:R-:W-:Y:S05]  /*3ea0*/  @!P3 BRA `(.L_x_52) ;  /* 0x000000000004b947 */ /* 0x000fea0003800000 */
[----:B------:R-:W-:Y:S01]  /*3eb0*/  BPT.TRAP 0x1 ;  /* 0x000000040000795c */ /* 0x000fe20000300000 */
.L_x_52:
[----:B------:R-:W-:Y:S01]  /*3ec0*/  SHF.L.U32 R10, R23, 0x1f, RZ ;  /* 0x0000001f170a7819 */ /* 0x000fe200000006ff */
[----:B------:R-:W-:Y:S01]  /*3ed0*/  BSSY B1, `(.L_x_53) ;  /* 0x0000005000017945 */ /* 0x000fe20003800000 */
[----:B------:R-:W-:Y:S02]  /*3ee0*/  IMAD.MOV.U32 R11, RZ, RZ, 0x1 ;  /* 0x00000001ff0b7424 */ /* 0x000fe400078e00ff */
[----:B------:R-:W1:Y:S01]  /*3ef0*/  SYNCS.PHASECHK.TRANS64.TRYWAIT P3, [UR49+0x40], R10 ;  /* 0x0000400aff0075a7 */ /* 0x000e620008060171 */
[----:B------:R-:W-:Y:S01]  /*3f00*/  IMAD.MOV.U32 R36, RZ, RZ, RZ ;  /* 0x000000ffff247224 */ /* 0x000fe200078e00ff */
[----:B-1----:R-:W-:Y:S06]  /*3f10*/  @!P3 BRA `(.L_x_54) ;  /* 0x0000008800ccb947 */ /* 0x002fec0003800000 */
.L_x_213:
[----:B------:R-:W-:Y:S05]  /*3f20*/  BSYNC B1 ;  /* 0x0000000000017941 */ /* 0x000fea0003800000 */
.L_x_53:
        /* <DEDUP_REMOVED lines=14> */
[----:B-1----:R-:W-:Y:S01]  /*4010*/  IMAD.MOV.U32 R10, RZ, RZ, RZ ;  /* 0x000000ffff0a7224 */ /* 0x002fe200078e00ff */
[----:B------:R-:W-:Y:S06]  /*4020*/  @P1 BRA `(.L_x_51) ;  /* 0x0000000000401947 */ /* 0x000fec0003800000 */
[----:B------:R1:W2:Y:S04]  /*4030*/  LDS R10, [R6+0x400] ;  /* 0x00040000060a7984 */ /* 0x0002a80000000800 */
[----:B------:R1:W3:Y:S04]  /*4040*/  LDS R52, [R8+0x400] ;  /* 0x0004000008347984 */ /* 0x0002e80000000800 */
[----:B------:R1:W4:Y:S04]  /*4050*/  LDS R50, [R7+0x400] ;  /* 0x0004000007327984 */ /* 0x0003280000000800 */
[----:B------:R1:W1:Y:S04]  /*4060*/  LDS R48, [R9+0x400] ;  /* 0x0004000009307984 */ /* 0x0002680000000800 */
        /* <DEDUP_REMOVED lines=11> */
[----:B--234-:R1:W1:Y:S02]  /*4120*/  LDS R36, [R9+0x1000] ;  /* 0x0010000009247984 */ /* 0x01c2640000000800 */
.L_x_51:
[----:B------:R-:W-:Y:S05]  /*4130*/  BSYNC B0 ;  /* 0x0000000000007941 */ /* 0x000fea0003800000 */
.L_x_50:
[----:B------:R-:W-:Y:S01]  /*4140*/  ULDC.64 UR4, c[0x0][0x880] ;  /* 0x0002200000047ab9 */ /* 0x000fe20000000a00 */
[----:B-----5:R-:W-:-:S01]  /*4150*/  FFMA R159, R141, R159, R4 ;  /* 0x0000009f8d9f7223 */ /* 0x020fc20000000004 */
[----:B------:R-:W-:Y:S01]  /*4160*/  ISETP.NE.U32.AND P3, PT, RZ, UR4, PT ;  /* 0x00000004ff007c0c */ /* 0x000fe2000bf65070 */
[----:B------:R-:W-:-:S01]  /*4170*/  FFMA R158, R141, R158, R4 ;  /* 0x0000009e8d9e7223 */ /* 0x000fc20000000004 */
[C-C-:B------:R-:W-:Y:S01]  /*4180*/  FFMA R54, R141.reuse, R157, R28.reuse ;  /* 0x0000009d8d367223 */ /* 0x140fe2000000001c */
[----:B------:R-:W-:-:S01]  /*4190*/  FFMA R156, R141, R156, R28 ;  /* 0x0000009c8d9c7223 */ /* 0x000fc2000000001c */
[----:B------:R-:W-:Y:S01]  /*41a0*/  ISETP.NE.AND.EX P4, PT, RZ, UR5, PT, P3 ;  /* 0x00000005ff007c0c */ /* 0x000fe2000bf85330 */
[----:B------:R-:W-:-:S01]  /*41b0*/  FFMA R56, R141, R155, R4 ;  /* 0x0000009b8d387223 */ /* 0x000fc20000000004 */
[C---:B------:R-:W-:Y:S01]  /*41c0*/  FFMA R154, R141.reuse, R154, R4 ;  /* 0x0000009a8d9a7223 */ /* 0x040fe20000000004 */
        /* <DEDUP_REMOVED lines=9> */
[----:B------:R-:W-:Y:S01]  /*4260*/  FFMA R39, R141, R142, R28 ;  /* 0x0000008e8d277223 */ /* 0x000fe2000000001c */
[-C--:B------:R-:W-:Y:S01]  /*4270*/  FMUL R10, R10, R143.reuse ;  /* 0x0000008f0a0a7220 */ /* 0x080fe20000400000 */
[-C--:B------:R-:W-:Y:S01]  /*4280*/  FMUL R15, R52, R143.reuse ;  /* 0x0000008f340f7220 */ /* 0x080fe20000400000 */
[-C--:B------:R-:W-:Y:S01]  /*4290*/  FMUL R25, R50, R143.reuse ;  /* 0x0000008f32197220 */ /* 0x080fe20000400000 */
[-C--:B-1----:R-:W-:Y:S01]  /*42a0*/  FMUL R31, R48, R143.reuse ;  /* 0x0000008f301f7220 */ /* 0x082fe20000400000 */
[-C--:B------:R-:W-:Y:S01]  /*42b0*/  FMUL R13, R46, R143.reuse ;  /* 0x0000008f2e0d7220 */ /* 0x080fe20000400000 */
        /* <DEDUP_REMOVED lines=10> */
[----:B------:R-:W-:Y:S01]  /*4360*/  FMUL R36, R36, R143 ;  /* 0x0000008f24247220 */ /* 0x000fe20000400000 */
[----:B------:R-:W-:-:S01]  /*4370*/  FADD R159, R159, R10 ;  /* 0x0000000a9f9f7221 */ /* 0x000fc20000000000 */
[----:B------:R-:W-:Y:S01]  /*4380*/  FADD R47, R158, R15 ;  /* 0x0000000f9e2f7221 */ /* 0x000fe20000000000 */
        /* <DEDUP_REMOVED lines=14> */
[----:B------:R-:W-:Y:S01]  /*4470*/  LOP3.LUT R152, R152, 0xfffffff7, RZ, 0xc0, !PT ;  /* 0xfffffff798987812 */ /* 0x000fe200078ec0ff */
[----:B------:R-:W-:Y:S01]  /*4480*/  BSSY B0, `(.L_x_55) ;  /* 0x0000042000007945 */ /* 0x000fe20003800000 */
[----:B------:R-:W-:-:S02]  /*4490*/  FMNMX.NAN R39, RZ, R159, !PT ;  /* 0x0000009fff277209 */ /* 0x000fc40007820000 */
[----:B------:R-:W-:Y:S02]  /*44a0*/  @P4 LOP3.LUT R152, R152, 0x8, RZ, 0xfc, !PT ;  /* 0x0000000898984812 */ /* 0x000fe400078efcff */
[----:B------:R-:W-:Y:S02]  /*44b0*/  FMNMX.NAN R59, RZ, R47, !PT ;  /* 0x0000002fff3b7209 */ /* 0x000fe40007820000 */
[----:B------:R-:W-:Y:S02]  /*44c0*/  FMNMX.NAN R44, RZ, R54, !PT ;  /* 0x00000036ff2c7209 */ /* 0x000fe40007820000 */
[----:B------:R-:W-:Y:S02]  /*44d0*/  FMNMX.NAN R46, RZ, R156, !PT ;  /* 0x0000009cff2e7209 */ /* 0x000fe40007820000 */
[----:B------:R-:W-:Y:S02]  /*44e0*/  FMNMX.NAN R61, RZ, R49, !PT ;  /* 0x00000031ff3d7209 */ /* 0x000fe40007820000 */
[----:B------:R-:W-:-:S02]  /*44f0*/  FMNMX.NAN R63, RZ, R51, !PT ;  /* 0x00000033ff3f7209 */ /* 0x000fc40007820000 */
[----:B------:R-:W-:Y:S02]  /*4500*/  FMNMX.NAN R48, RZ, R58, !PT ;  /* 0x0000003aff307209 */ /* 0x000fe40007820000 */
        /* <DEDUP_REMOVED lines=8> */
[----:B------:R-:W-:Y:S01]  /*4590*/  FMNMX.NAN R62, RZ, R42, !PT ;  /* 0x0000002aff3e7209 */ /* 0x000fe20007820000 */
[----:B------:R-:W-:Y:S06]  /*45a0*/  @!P4 BRA `(.L_x_56) ;  /* 0x0000000000b4c947 */ /* 0x000fec0003800000 */
[----:B------:R-:W-:Y:S01]  /*45b0*/  ISETP.GE.AND P3, PT, R26, 0x1, PT ;  /* 0x000000011a00780c */ /* 0x000fe20003f66270 */
[----:B------:R-:W-:Y:S02]  /*45c0*/  ULDC UR4, c[0x0][0x888] ;  /* 0x0002220000047ab9 */ /* 0x000fe40000000800 */
[----:B------:R-:W-:Y:S01]  /*45d0*/  IMAD.U32 R14, RZ, RZ, UR4 ;  /* 0x00000004ff0e7e24 */ /* 0x000fe2000f8e00ff */
[C---:B------:R-:W-:Y:S02]  /*45e0*/  ISETP.LT.OR P4, PT, R17.reuse, 0x1, !P3 ;  /* 0x000000011100780c */ /* 0x040fe40005f81670 */
[----:B------:R-:W-:-:S11]  /*45f0*/  ISETP.LT.OR P3, PT, R17, 0x9, !P3 ;  /* 0x000000091100780c */ /* 0x000fd60005f61670 */
[----:B------:R-:W1:Y:S02]  /*4600*/  @!P4 LDC R37, c[0x0][0x888] ;  /* 0x00022200ff25cb82 */ /* 0x000e640000000800 */
[----:B-1----:R-:W-:Y:S02]  /*4610*/  @!P4 FMNMX.NAN R14, |R39|, R37, !PT ;  /* 0x00000025270ec209 */ /* 0x002fe40007820200 */
[----:B------:R-:W-:-:S04]  /*4620*/  ISETP.GE.AND P4, PT, R26, 0x2, PT ;  /* 0x000000021a00780c */ /* 0x000fc80003f86270 */
[C---:B------:R-:W-:Y:S02]  /*4630*/  ISETP.LT.OR P5, PT, R17.reuse, 0x1, !P4 ;  /* 0x000000011100780c */ /* 0x040fe400067a1670 */
[----:B------:R-:W-:-:S11]  /*4640*/  ISETP.LT.OR P4, PT, R17, 0x9, !P4 ;  /* 0x000000091100780c */ /* 0x000fd60006781670 */
[----:B------:R-:W-:-:S04]  /*4650*/  @!P5 FMNMX.NAN R14, |R59|, R14, !PT ;  /* 0x0000000e3b0ed209 */ /* 0x000fc80007820200 */
[----:B------:R-:W-:Y:S02]  /*4660*/  @!P3 FMNMX.NAN R14, |R44|, R14, !PT ;  /* 0x0000000e2c0eb209 */ /* 0x000fe40007820200 */
[----:B------:R-:W-:Y:S02]  /*4670*/  ISETP.GE.AND P3, PT, R26, 0x9, PT ;  /* 0x000000091a00780c */ /* 0x000fe40003f66270 */
[----:B------:R-:W-:Y:S02]  /*4680*/  @!P4 FMNMX.NAN R14, |R46|, R14, !PT ;  /* 0x0000000e2e0ec209 */ /* 0x000fe40007820200 */
[C---:B------:R-:W-:Y:S02]  /*4690*/  ISETP.LT.OR P4, PT, R17.reuse, 0x1, !P3 ;  /* 0x000000011100780c */ /* 0x040fe40005f81670 */
[----:B------:R-:W-:-:S11]  /*46a0*/  ISETP.LT.OR P3, PT, R17, 0x9, !P3 ;  /* 0x000000091100780c */ /* 0x000fd60005f61670 */
[----:B------:R-:W-:Y:S02]  /*46b0*/  @!P4 FMNMX.NAN R14, |R61|, R14, !PT ;  /* 0x0000000e3d0ec209 */ /* 0x000fe40007820200 */
        /* <DEDUP_REMOVED lines=24> */
[----:B------:R-:W-:Y:S01]  /*4840*/  @!P3 FMNMX.NAN R14, |R60|, R14, !PT ;  /* 0x0000000e3c0eb209 */ /* 0x000fe20007820200 */
[----:B------:R-:W-:Y:S06]  /*4850*/  @P4 BRA `(.L_x_57) ;  /* 0x0000000000104947 */ /* 0x000fec0003800000 */
[----:B------:R-:W-:Y:S01]  /*4860*/  FMNMX.NAN R14, |R62|, R14, !PT ;  /* 0x0000000e3e0e7209 */ /* 0x000fe20007820200 */
[----:B------:R-:W-:Y:S06]  /*4870*/  BRA `(.L_x_57) ;  /* 0x0000000000087947 */ /* 0x000fec0003800000 */
.L_x_56:
[----:B------:R-:W-:Y:S02]  /*4880*/  ULDC UR4, c[0x0][0x888] ;  /* 0x0002220000047ab9 */ /* 0x000fe40000000800 */
[----:B------:R-:W-:-:S07]  /*4890*/  IMAD.U32 R14, RZ, RZ, UR4 ;  /* 0x00000004ff0e7e24 */ /* 0x000fce000f8e00ff */
.L_x_57:
[----:B------:R-:W-:Y:S05]  /*48a0*/  BSYNC B0 ;  /* 0x0000000000007941 */ /* 0x000fea0003800000 */
.L_x_55:
[----:B------:R-:W1:Y:S01]  /*48b0*/  LDC.U8 R53, c[0x0][0x780] ;  /* 0x0001e000ff357b82 */ /* 0x000e620000000000 */
[----:B------:R2:W-:Y:S04]  /*48c0*/  STS [R6+0x400], R39 ;  /* 0x0004002706007388 */ /* 0x0005e80000000800 */
[----:B------:R2:W-:Y:S04]  /*48d0*/  STS [R8+0x400], R59 ;  /* 0x0004003b08007388 */ /* 0x0005e80000000800 */
[----:B------:R2:W-:Y:S04]  /*48e0*/  STS [R7+0x400], R44 ;  /* 0x0004002c07007388 */ /* 0x0005e80000000800 */
[----:B------:R2:W-:Y:S04]  /*48f0*/  STS [R9+0x400], R46 ;  /* 0x0004002e09007388 */ /* 0x0005e80000000800 */
[----:B------:R2:W-:Y:S04]  /*4900*/  STS [R6+0x800], R61 ;  /* 0x0008003d06007388 */ /* 0x0005e80000000800 */
[----:B------:R2:W-:Y:S01]  /*4910*/  STS [R8+0x800], R63 ;  /* 0x0008003f08007388 */ /* 0x0005e20000000800 */
[----:B-1----:R-:W-:-:S03]  /*4920*/  ISETP.NE.AND P3, PT, R53, RZ, PT ;  /* 0x000000ff3500720c */ /* 0x002fc60003f65270 */
[----:B------:R2:W-:Y:S01]  /*4930*/  STS [R7+0x800], R48 ;  /* 0x0008003007007388 */ /* 0x0005e20000000800 */
[----:B------:R-:W-:-:S03]  /*4940*/  P2R R37, PR, RZ, 0x8 ;  /* 0x00000008ff257803 */ /* 0x000fc60000000000 */
[----:B------:R2:W-:Y:S04]  /*4950*/  STS [R9+0x800], R50 ;  /* 0x0008003209007388 */ /* 0x0005e80000000800 */
[----:B------:R2:W-:Y:S04]  /*4960*/  STS [R6+0xc00], R65 ;  /* 0x000c004106007388 */ /* 0x0005e80000000800 */
[----:B------:R2:W-:Y:S04]  /*4970*/  STS [R8+0xc00], R67 ;  /* 0x000c004308007388 */ /* 0x0005e80000000800 */
[----:B------:R2:W-:Y:S04]  /*4980*/  STS [R7+0xc00], R52 ;  /* 0x000c003407007388 */ /* 0x0005e80000000800 */
[----:B------:R2:W-:Y:S04]  /*4990*/  STS [R9+0xc00], R56 ;  /* 0x000c003809007388 */ /* 0x0005e80000000800 */
[----:B------:R2:W-:Y:S04]  /*49a0*/  STS [R6+0x1000], R69 ;  /* 0x0010004506007388 */ /* 0x0005e80000000800 */
[----:B------:R2:W-:Y:S04]  /*49b0*/  STS [R8+0x1000], R71 ;  /* 0x0010004708007388 */ /* 0x0005e80000000800 */
[----:B------:R2:W-:Y:S04]  /*49c0*/  STS [R7+0x1000], R60 ;  /* 0x0010003c07007388 */ /* 0x0005e80000000800 */
[----:B------:R2:W-:Y:S01]  /*49d0*/  STS [R9+0x1000], R62 ;  /* 0x0010003e09007388 */ /* 0x0005e20000000800 */
[----:B------:R-:W-:Y:S05]  /*49e0*/  @P3 BRA `(.L_x_58) ;  /* 0x0000000000403947 */ /* 0x000fea0003800000 */
        /* <DEDUP_REMOVED lines=15> */
[----:B------:R1:W-:Y:S02]  /*4ae0*/  STS [R9+0x11000], R42 ;  /* 0x0110002a09007388 */ /* 0x0003e40000000800 */
.L_x_58:
[----:B------:R-:W-:Y:S01]  /*4af0*/  @!PT LDS RZ, [RZ] ;  /* 0x00000000fffff984 */ /* 0x000fe20000000800 */
[----:B------:R-:W-:Y:S01]  /*4b00*/  @!PT LDS RZ, [RZ] ;  /* 0x00000000fffff984 */ /* 0x000fe20000000800 */
[----:B------:R-:W-:Y:S01]  /*4b10*/  @!PT LDS RZ, [RZ] ;  /* 0x00000000fffff984 */ /* 0x000fe20000000800 */
[----:B------:R-:W-:Y:S01]  /*4b20*/  @!PT LDS RZ, [RZ] ;  /* 0x00000000fffff984 */ /* 0x000fe20000000800 */
[----:B------:R3:W-:Y:S06]  /*4b30*/  MEMBAR.ALL.CTA ;  /* 0x0000000000007992 */ /* 0x0007ec0000008000 */
[----:B---3--:R-:W3:Y:S01]  /*4b40*/  FENCE.VIEW.ASYNC.S ;  /* 0x00000000000073c6 */ /* 0x008ee20000000000 */
[----:B------:R-:W-:Y:S01]  /*4b50*/  ISETP.GT.U32.AND P3, PT, R88, 0x3e, PT ;  /* 0x0000003e5800780c */ /* 0x000fe20003f64070 */
[----:B------:R-:W-:Y:S05]  /*4b60*/  WARPSYNC.ALL ;  /* 0x0000000000007948 */ /* 0x000fea0003800000 */
[----:B------:R-:W-:Y:S01]  /*4b70*/  BSSY B0, `(.L_x_59) ;  /* 0x0000017000007945 */ /* 0x000fe20003800000 */
[----:B---3--:R-:W-:Y:S06]  /*4b80*/  BAR.SYNC.DEFER_BLOCKING 0x1, 0x100 ;  /* 0x0044000000007b1d */ /* 0x008fec0000010000 */
[----:B------:R-:W-:Y:S05]  /*4b90*/  @P3 BRA `(.L_x_60) ;  /* 0x0000000000503947 */ /* 0x000fea0003800000 */
[----:B------:R-:W-:Y:S02]  /*4ba0*/  UIADD3 UR16, UP0, UR56, 0x870, URZ ;  /* 0x0000087038107890 */ /* 0x000fe4000ff1e03f */
[----:B------:R-:W-:Y:S02]  /*4bb0*/  UIADD3 UR44, UR49, 0x400, URZ ;  /* 0x00000400312c7890 */ /* 0x000fe4000fffe03f */
[----:B------:R-:W-:Y:S02]  /*4bc0*/  UIADD3.X UR17, URZ, UR57, URZ, UP0, !UPT ;  /* 0x000000393f117290 */ /* 0x000fe400087fe43f */
[----:B------:R-:W-:Y:S02]  /*4bd0*/  UIADD3 UR5, UR45, 0x20, URZ ;  /* 0x000000202d057890 */ /* 0x000fe4000fffe03f */
[----:B------:R-:W-:Y:S02]  /*4be0*/  UIADD3 UR4, UR49, 0x1400, URZ ;  /* 0x0000140031047890 */ /* 0x000fe4000fffe03f */
[----:B------:R-:W-:-:S02]  /*4bf0*/  UIADD3 UR9, UR45, 0x40, URZ ;  /* 0x000000402d097890 */ /* 0x000fc4000fffe03f */
[----:B------:R-:W-:Y:S01]  /*4c00*/  UIADD3 UR8, UR49, 0x2400, URZ ;  /* 0x0000240031087890 */ /* 0x000fe2000fffe03f */
[----:B------:R3:W-:Y:S01]  /*4c10*/  UTMASTG.3D [UR44], [UR16] ;  /* 0x0000002c100073b5 */ /* 0x0007e20008010000 */
[----:B------:R-:W-:Y:S02]  /*4c20*/  UIADD3 UR13, UR45, 0x60, URZ ;  /* 0x000000602d0d7890 */ /* 0x000fe4000fffe03f */
[----:B------:R-:W-:Y:S01]  /*4c30*/  UIADD3 UR12, UR49, 0x3400, URZ ;  /* 0x00003400310c7890 */ /* 0x000fe2000fffe03f */
[----:B------:R-:W-:Y:S01]  /*4c40*/  UMOV UR6, UR46 ;  /* 0x0000002e00067c82 */ /* 0x000fe20008000000 */
[----:B------:R-:W-:Y:S01]  /*4c50*/  UMOV UR7, UR47 ;  /* 0x0000002f00077c82 */ /* 0x000fe20008000000 */
[----:B------:R-:W-:Y:S01]  /*4c60*/  UMOV UR10, UR46 ;  /* 0x0000002e000a7c82 */ /* 0x000fe20008000000 */
[----:B------:R-:W-:Y:S01]  /*4c70*/  UMOV UR11, UR47 ;  /* 0x0000002f000b7c82 */ /* 0x000fe20008000000 */
[----:B------:R3:W-:Y:S01]  /*4c80*/  UTMASTG.3D [UR4], [UR16] ;  /* 0x00000004100073b5 */ /* 0x0007e20008010000 */
[----:B------:R-:W-:Y:S01]  /*4c90*/  UMOV UR14, UR46 ;  /* 0x0000002e000e7c82 */ /* 0x000fe20008000000 */
[----:B------:R-:W-:Y:S01]  /*4ca0*/  UMOV UR15, UR47 ;  /* 0x0000002f000f7c82 */ /* 0x000fe20008000000 */
[----:B------:R3:W-:Y:S01]  /*4cb0*/  UTMASTG.3D [UR8], [UR16] ;  /* 0x00000008100073b5 */ /* 0x0007e20008010000 */
[----:B------:R3:W-:Y:S02]  /*4cc0*/  UTMASTG.3D [UR12], [UR16] ;  /* 0x0000000c100073b5 */ /* 0x0007e40008010000 */
[----:B---3--:R-:W-:Y:S01]  /*4cd0*/  NOP ;  /* 0x0000000000007918 */ /* 0x008fe20000000000 */
.L_x_60:
[----:B------:R-:W-:Y:S05]  /*4ce0*/  BSYNC B0 ;  /* 0x0000000000007941 */ /* 0x000fea0003800000 */
.L_x_59:
[----:B------:R-:W-:Y:S01]  /*4cf0*/  ISETP.NE.OR P4, PT, R53, RZ, P3 ;  /* 0x000000ff3500720c */ /* 0x000fe20001f85670 */
[----:B------:R-:W-:Y:S03]  /*4d00*/  BSSY B0, `(.L_x_61) ;  /* 0x000001a000007945 */ /* 0x000fe60003800000 */
[----:B------:R-:W-:-:S09]  /*4d10*/  P2R R37, PR, RZ, 0x10 ;  /* 0x00000010ff257803 */ /* 0x000fd20000000000 */
[----:B------:R-:W-:Y:S05]  /*4d20*/  @P4 BRA `(.L_x_62) ;  /* 0x00000000005c4947 */ /* 0x000fea0003800000 */
[----:B------:R-:W-:Y:S02]  /*4d30*/  UIADD3 UR20, UP0, UR56, 0x470, URZ ;  /* 0x0000047038147890 */ /* 0x000fe4000ff1e03f */
[----:B------:R-:W-:Y:S02]  /*4d40*/  UIADD3 UR16, UR49, 0x10400, URZ ;  /* 0x0001040031107890 */ /* 0x000fe4000fffe03f */
[----:B------:R-:W-:Y:S02]  /*4d50*/  UIADD3.X UR21, URZ, UR57, URZ, UP0, !UPT ;  /* 0x000000393f157290 */ /* 0x000fe400087fe43f */
[----:B------:R-:W-:Y:S02]  /*4d60*/  UIADD3 UR5, UR45, 0x20, URZ ;  /* 0x000000202d057890 */ /* 0x000fe4000fffe03f */
[----:B------:R-:W-:Y:S02]  /*4d70*/  UIADD3 UR4, UR49, 0x11400, URZ ;  /* 0x0001140031047890 */ /* 0x000fe4000fffe03f */
[----:B------:R-:W-:-:S02]  /*4d80*/  UIADD3 UR9, UR45, 0x40, URZ ;  /* 0x000000402d097890 */ /* 0x000fc4000fffe03f */
[----:B------:R-:W-:Y:S02]  /*4d90*/  UIADD3 UR8, UR49, 0x12400, URZ ;  /* 0x0001240031087890 */ /* 0x000fe4000fffe03f */
[----:B------:R-:W-:Y:S02]  /*4da0*/  UIADD3 UR13, UR45, 0x60, URZ ;  /* 0x000000602d0d7890 */ /* 0x000fe4000fffe03f */
[----:B------:R-:W-:Y:S01]  /*4db0*/  UIADD3 UR12, UR49, 0x13400, URZ ;  /* 0x00013400310c7890 */ /* 0x000fe2000fffe03f */
[----:B------:R-:W-:Y:S01]  /*4dc0*/  UMOV UR17, UR45 ;  /* 0x0000002d00117c82 */ /* 0x000fe20008000000 */
[----:B------:R-:W-:Y:S01]  /*4dd0*/  UMOV UR18, UR46 ;  /* 0x0000002e00127c82 */ /* 0x000fe20008000000 */
[----:B------:R-:W-:Y:S01]  /*4de0*/  UMOV UR19, UR47 ;  /* 0x0000002f00137c82 */ /* 0x000fe20008000000 */
[----:B------:R-:W-:Y:S01]  /*4df0*/  UMOV UR6, UR46 ;  /* 0x0000002e00067c82 */ /* 0x000fe20008000000 */
[----:B------:R-:W-:Y:S01]  /*4e00*/  UMOV UR7, UR47 ;  /* 0x0000002f00077c82 */ /* 0x000fe20008000000 */
[----:B------:R3:W-:Y:S01]  /*4e10*/  UTMASTG.3D [UR16], [UR20] ;  /* 0x00000010140073b5 */ /* 0x0007e20008010000 */
[----:B------:R-:W-:Y:S01]  /*4e20*/  UMOV UR10, UR46 ;  /* 0x0000002e000a7c82 */ /* 0x000fe20008000000 */
[----:B------:R-:W-:Y:S01]  /*4e30*/  UMOV UR11, UR47 ;  /* 0x0000002f000b7c82 */ /* 0x000fe20008000000 */
[----:B------:R-:W-:Y:S01]  /*4e40*/  UMOV UR14, UR46 ;  /* 0x0000002e000e7c82 */ /* 0x000fe20008000000 */
[----:B------:R-:W-:Y:S01]  /*4e50*/  UMOV UR15, UR47 ;  /* 0x0000002f000f7c82 */ /* 0x000fe20008000000 */
[----:B------:R3:W-:Y:S01]  /*4e60*/  UTMASTG.3D [UR4], [UR20] ;  /* 0x00000004140073b5 */ /* 0x0007e20008010000 */
[----:B------:R3:W-:Y:S01]  /*4e70*/  UTMASTG.3D [UR8], [UR20] ;  /* 0x00000008140073b5 */ /* 0x0007e20008010000 */
[----:B------:R3:W-:Y:S02]  /*4e80*/  UTMASTG.3D [UR12], [UR20] ;  /* 0x0000000c140073b5 */ /* 0x0007e40008010000 */
[----:B---3--:R-:W-:Y:S01]  /*4e90*/  NOP ;  /* 0x0000000000007918 */ /* 0x008fe20000000000 */
.L_x_62:
[----:B------:R-:W-:Y:S05]  /*4ea0*/  BSYNC B0 ;  /* 0x0000000000007941 */ /* 0x000fea0003800000 */
.L_x_61:
[----:B------:R-:W-:Y:S04]  /*4eb0*/  BSSY B0, `(.L_x_63) ;  /* 0x0000003000007945 */ /* 0x000fe80003800000 */
[----:B------:R-:W-:Y:S05]  /*4ec0*/  @P3 BRA `(.L_x_64) ;  /* 0x0000000000043947 */ /* 0x000fea0003800000 */
[----:B------:R0:W-:Y:S02]  /*4ed0*/  UTMACMDFLUSH ;  /* 0x00000000000079b7 */ /* 0x0001e40000000000 */
.L_x_64:
[----:B------:R-:W-:Y:S05]  /*4ee0*/  BSYNC B0 ;  /* 0x0000000000007941 */ /* 0x000fea0003800000 */
.L_x_63:
[----:B------:R-:W-:Y:S01]  /*4ef0*/  UIADD3 UR22, UR40, 0x1, URZ ;  /* 0x0000000128167890 */ /* 0x000fe2000fffe03f */
[----:B------:R-:W-:Y:S04]  /*4f00*/  BSSY B0, `(.L_x_65) ;  /* 0x0000003000007945 */ /* 0x000fe80003800000 */
[----:B------:R-:W-:Y:S07]  /*4f10*/  @P3 BRA `(.L_x_66) ;  /* 0x0000000000043947 */ /* 0x000fee0003800000 */
[----:B------:R-:W-:-:S04]  /*4f20*/  DEPBAR.LE SB0, 0x1 ;  /* 0x000080400000791a */ /* 0x000fc80000000000 */
.L_x_66:
[----:B------:R-:W-:Y:S05]  /*4f30*/  BSYNC B0 ;  /* 0x0000000000007941 */ /* 0x000fea0003800000 */
.L_x_65:
[----:B------:R-:W-:Y:S01]  /*4f40*/  BAR.SYNC.DEFER_BLOCKING 0x1, 0x100 ;  /* 0x0044000000007b1d */ /* 0x000fe20000010000 */
[----:B------:R-:W-:-:S13]  /*4f50*/  ISETP.NE.AND P4, PT, RZ, UR40, PT ;  /* 0x00000028ff007c0c */ /* 0x000fda000bf85270 */
[----:B------:R-:W-:Y:S05]  /*4f60*/  @!P4 BRA `(.L_x_67) ;  /* 0x000000000034c947 */ /* 0x000fea0003800000 */
[----:B------:R-:W-:Y:S04]  /*4f70*/  BSSY B0, `(.L_x_68) ;  /* 0x0000009000007945 */ /* 0x000fe80003800000 */
[----:B------:R-:W-:Y:S05]  /*4f80*/  @P0 BRA `(.L_x_69) ;  /* 0x00000000001c0947 */ /* 0x000fea0003800000 */
[----:B------:R-:W-:-:S13]  /*4f90*/  ISETP.NE.AND P4, PT, R161, 0x3, PT ;  /* 0x00000003a100780c */ /* 0x000fda0003f85270 */
[----:B------:R-:W-:Y:S05]  /*4fa0*/  @!P4 BRA `(.L_x_70) ;  /* 0x000000000004c947 */ /* 0x000fea0003800000 */
[----:B------:R-:W-:Y:S01]  /*4fb0*/  BPT.TRAP 0x1 ;  /* 0x000000040000795c */ /* 0x000fe20000300000 */
.L_x_70:
[----:B------:R-:W-:-:S04]  /*4fc0*/  ULEA UR4, UR36, UR49, 0x3 ;  /* 0x0000003124047291 */ /* 0x000fc8000f8e183f */
[----:B------:R-:W-:-:S04]  /*4fd0*/  UIADD3 UR4, UR4, 0x60, URZ ;  /* 0x0000006004047890 */ /* 0x000fc8000fffe03f */
[----:B------:R-:W-:-:S09]  /*4fe0*/  UPRMT UR4, UR59, 0x654, UR4 ;  /* 0x000006543b047896 */ /* 0x000fd20008000004 */
[----:B------:R-:W-:Y:S03]  /*4ff0*/  SYNCS.ARRIVE.TRANS64.RED.A1T0 RZ, [UR4], RZ ;  /* 0x000000ffffff79a7 */ /* 0x000fe60008100404 */
.L_x_69:
[----:B------:R-:W-:Y:S05]  /*5000*/  BSYNC B0 ;  /* 0x0000000000007941 */ /* 0x000fea0003800000 */
.L_x_68:
[----:B------:R-:W-:-:S04]  /*5010*/  UIADD3 UR36, UR36, 0x1, URZ ;  /* 0x0000000124247890 */ /* 0x000fc8000fffe03f */
[----:B------:R-:W-:-:S04]  /*5020*/  UISETP.NE.AND UP0, UPT, UR36, 0x4, UPT ;  /* 0x000000042400788c */ /* 0x000fc8000bf05270 */
[----:B------:R-:W-:-:S12]  /*5030*/  USEL UR36, UR36, URZ, UP0 ;  /* 0x0000003f24247287 */ /* 0x000fd80008000000 */
.L_x_67:
[----:B------:R-:W-:Y:S04]  /*5040*/  BSSY B0, `(.L_x_71) ;  /* 0x000003b000007945 */ /* 0x000fe80003800000 */
[----:B------:R-:W-:Y:S05]  /*5050*/  @P0 BRA `(.L_x_72) ;  /* 0x0000000000e40947 */ /* 0x000fea0003800000 */
[----:B------:R-:W-:-:S13]  /*5060*/  ISETP.NE.AND P4, PT, R161, 0x3, PT ;  /* 0x00000003a100780c */ /* 0x000fda0003f85270 */
[----:B------:R-:W-:Y:S05]  /*5070*/  @!P4 BRA `(.L_x_73) ;  /* 0x000000000004c947 */ /* 0x000fea0003800000 */
[----:B------:R-:W-:Y:S01]  /*5080*/  BPT.TRAP 0x1 ;  /* 0x000000040000795c */ /* 0x000fe20000300000 */
.L_x_73:
[----:B------:R-:W-:Y:S01]  /*5090*/  LEA R37, R11, UR49, 0x3 ;  /* 0x000000310b257c11 */ /* 0x000fe2000f8e18ff */
[----:B------:R-:W-:Y:S01]  /*50a0*/  BSSY B1, `(.L_x_74) ;  /* 0x0000004000017945 */ /* 0x000fe20003800000 */
[----:B-1----:R-:W-:-:S04]  /*50b0*/  SHF.L.U32 R38, R23, 0x1f, RZ ;  /* 0x0000001f17267819 */ /* 0x002fc800000006ff */
[----:B------:R-:W1:Y:S02]  /*50c0*/  SYNCS.PHASECHK.TRANS64.TRYWAIT P4, [R37+URZ+0x40], R38 ;  /* 0x00004026250075a7 */ /* 0x000e64000808017f */
[----:B-1----:R-:W-:Y:S05]  /*50d0*/  @!P4 BRA `(.L_x_75) ;  /* 0x000000780074c947 */ /* 0x002fea0003800000 */
.L_x_214:
[----:B------:R-:W-:Y:S05]  /*50e0*/  BSYNC B1 ;  /* 0x0000000000017941 */ /* 0x000fea0003800000 */
.L_x_74:
[----:B------:R-:W-:Y:S04]  /*50f0*/  BSSY B1, `(.L_x_76) ;  /* 0x000002e000017945 */ /* 0x000fe80003800000 */
[----:B------:R-:W-:Y:S05]  /*5100*/  @P1 BRA `(.L_x_77) ;  /* 0x0000000000b01947 */ /* 0x000fea0003800000 */
[----:B------:R-:W-:Y:S01]  /*5110*/  IMAD.MOV.U32 R13, RZ, RZ, 0x24 ;  /* 0x00000024ff0d7424 */ /* 0x000fe200078e00ff */
[----:B------:R-:W-:Y:S01]  /*5120*/  LOP3.LUT P4, RZ, R41, 0x4, RZ, 0xc0, !PT ;  /* 0x0000000429ff7812 */ /* 0x000fe2000788c0ff */
[----:B------:R-:W-:Y:S02]  /*5130*/  IMAD.MOV.U32 R20, RZ, RZ, -0x8 ;  /* 0xfffffff8ff147424 */ /* 0x000fe400078e00ff */
[----:B------:R-:W-:Y:S01]  /*5140*/  IMAD R10, R11, 0x4000, R12 ;  /* 0x000040000b0a7824 */ /* 0x000fe200078e020c */
[----:B------:R-:W-:Y:S02]  /*5150*/  SEL R13, R13, 0x1c, !P4 ;  /* 0x0000001c0d0d7807 */ /* 0x000fe40006000000 */
[----:B------:R-:W-:Y:S01]  /*5160*/  SEL R20, R20, 0x8, !P2 ;  /* 0x0000000814147807 */ /* 0x000fe20005000000 */
[C---:B------:R-:W-:Y:S01]  /*5170*/  VIADD R15, R10.reuse, 0x90 ;  /* 0x000000900a0f7836 */ /* 0x040fe20000000000 */
[----:B------:R-:W3:Y:S01]  /*5180*/  LDS R24, [R10+0x400] ;  /* 0x000400000a187984 */ /* 0x000ee20000000800 */
[----:B------:R-:W-:-:S02]  /*5190*/  VIADD R25, R10, 0xffffffe0 ;  /* 0xffffffe00a197836 */ /* 0x000fc40000000000 */
[----:B------:R-:W-:Y:S01]  /*51a0*/  IMAD.IADD R13, R13, 0x1, R20 ;  /* 0x000000010d0d7824 */ /* 0x000fe200078e0214 */
[----:B------:R-:W-:Y:S01]  /*51b0*/  LDS R42, [R10+0x800] ;  /* 0x000800000a2a7984 */ /* 0x000fe20000000800 */
[C---:B------:R-:W-:Y:S02]  /*51c0*/  @P4 VIADD R15, R10.reuse, 0x70 ;  /* 0x000000700a0f4836 */ /* 0x040fe40000000000 */
[----:B------:R-:W-:Y:S01]  /*51d0*/  @P2 VIADD R25, R10, 0x20 ;  /* 0x000000200a192836 */ /* 0x000fe20000000000 */
[----:B------:R-:W4:Y:S01]  /*51e0*/  LDS R20, [R10] ;  /* 0x000000000a147984 */ /* 0x000f220000000800 */
[----:B------:R-:W-:-:S03]  /*51f0*/  IMAD R31, R13, 0x4, R10 ;  /* 0x000000040d1f7824 */ /* 0x000fc600078e020a */
[----:B------:R-:W5:Y:S04]  /*5200*/  LDS R30, [R15] ;  /* 0x000000000f1e7984 */ /* 0x000f680000000800 */
[----:B------:R-:W5:Y:S04]  /*5210*/  LDS R34, [R15+0x400] ;  /* 0x000400000f227984 */ /* 0x000f680000000800 */
[----:B------:R-:W5:Y:S04]  /*5220*/  LDS R32, [R25] ;  /* 0x0000000019207984 */ /* 0x000f680000000800 */
[----:B------:R-:W5:Y:S04]  /*5230*/  LDS R36, [R31] ;  /* 0x000000001f247984 */ /* 0x000f680000000800 */
[----:B--2---:R4:W2:Y:S04]  /*5240*/  LDS R50, [R10+0xc00] ;  /* 0x000c00000a327984 */ /* 0x0048a80000000800 */
[----:B------:R-:W2:Y:S04]  /*5250*/  LDS R44, [R15+0x800] ;  /* 0x000800000f2c7984 */ /* 0x000ea80000000800 */
[----:B------:R5:W2:Y:S04]  /*5260*/  LDS R52, [R15+0xc00] ;  /* 0x000c00000f347984 */ /* 0x000aa80000000800 */
[----:B-1----:R-:W1:Y:S01]  /*5270*/  LDS R38, [R25+0x400] ;  /* 0x0004000019267984 */ /* 0x002e620000000800 */
[----:B---3--:R-:W-:-:S03]  /*5280*/  FMUL R13, R24, R143 ;  /* 0x0000008f180d7220 */ /* 0x008fc60000400000 */
[----:B------:R-:W3:Y:S04]  /*5290*/  LDS R46, [R25+0x800] ;  /* 0x00080000192e7984 */ /* 0x000ee80000000800 */
[----:B------:R5:W3:Y:S01]  /*52a0*/  LDS R54, [R25+0xc00] ;  /* 0x000c000019367984 */ /* 0x000ae20000000800 */
[-C--:B----4-:R-:W-:Y:S01]  /*52b0*/  FMUL R10, R20, R143.reuse ;  /* 0x0000008f140a7220 */ /* 0x090fe20000400000 */
[-C--:B------:R-:W-:Y:S02]  /*52c0*/  FMUL R20, R42, R143.reuse ;  /* 0x0000008f2a147220 */ /* 0x080fe40000400000 */
[----:B------:R-:W4:Y:S01]  /*52d0*/  LDS R40, [R31+0x400] ;  /* 0x000400001f287984 */ /* 0x000f220000000800 */
[----:B-----5:R-:W-:-:S03]  /*52e0*/  FMUL R15, R30, R143 ;  /* 0x0000008f1e0f7220 */ /* 0x020fc60000400000 */
[----:B------:R-:W5:Y:S01]  /*52f0*/  LDS R48, [R31+0x800] ;  /* 0x000800001f307984 */ /* 0x000f620000000800 */
[----:B------:R-:W-:-:S03]  /*5300*/  FMUL R21, R34, R143 ;  /* 0x0000008f22157220 */ /* 0x000fc60000400000 */
[----:B------:R2:W5:Y:S01]  /*5310*/  LDS R56, [R31+0xc00] ;  /* 0x000c00001f387984 */ /* 0x0005620000000800 */
[-C--:B------:R-:W-:Y:S01]  /*5320*/  FMUL R25, R32, R143.reuse ;  /* 0x0000008f20197220 */ /* 0x080fe20000400000 */
[-C--:B--2---:R-:W-:Y:S01]  /*5330*/  FMUL R31, R36, R143.reuse ;  /* 0x0000008f241f7220 */ /* 0x084fe20000400000 */
[-C--:B------:R-:W-:Y:S01]  /*5340*/  FMUL R24, R50, R143.reuse ;  /* 0x0000008f32187220 */ /* 0x080fe20000400000 */
[-C--:B------:R-:W-:Y:S01]  /*5350*/  FMUL R27, R44, R143.reuse ;  /* 0x0000008f2c1b7220 */ /* 0x080fe20000400000 */
[-C--:B------:R-:W-:Y:S01]  /*5360*/  FMUL R30, R52, R143.reuse ;  /* 0x0000008f341e7220 */ /* 0x080fe20000400000 */
[-C--:B-1----:R-:W-:Y:S01]  /*5370*/  FMUL R29, R38, R143.reuse ;  /* 0x0000008f261d7220 */ /* 0x082fe20000400000 */
[-C--:B---3--:R-:W-:Y:S01]  /*5380*/  FMUL R32, R46, R143.reuse ;  /* 0x0000008f2e207220 */ /* 0x088fe20000400000 */
[-C--:B------:R-:W-:Y:S01]  /*5390*/  FMUL R34, R54, R143.reuse ;  /* 0x0000008f36227220 */ /* 0x080fe20000400000 */
[-C--:B----4-:R-:W-:Y:S01]  /*53a0*/  FMUL R33, R40, R143.reuse ;  /* 0x0000008f28217220 */ /* 0x090fe20000400000 */
[-C--:B-----5:R-:W-:Y:S01]  /*53b0*/  FMUL R35, R48, R143.reuse ;  /* 0x0000008f30237220 */ /* 0x0a0fe20000400000 */
[----:B------:R-:W-:-:S07]  /*53c0*/  FMUL R36, R56, R143 ;  /* 0x0000008f38247220 */ /* 0x000fce0000400000 */
.L_x_77:
[----:B------:R-:W-:Y:S05]  /*53d0*/  BSYNC B1 ;  /* 0x0000000000017941 */ /* 0x000fea0003800000 */
.L_x_76:
[----:B------:R-:W-:-:S07]  /*53e0*/  VIADD R11, R11, 0x1 ;  /* 0x000000010b0b7836 */ /* 0x000fce0000000000 */
.L_x_72:
[----:B------:R-:W-:Y:S05]  /*53f0*/  BSYNC B0 ;  /* 0x0000000000007941 */ /* 0x000fea0003800000 */
.L_x_71:
[C-C-:B------:R-:W-:Y:S01]  /*5400*/  FFMA R91, R141.reuse, R91, R4.reuse ;  /* 0x0000005b8d5b7223 */ /* 0x140fe20000000004 */
[----:B------:R-:W-:Y:S01]  /*5410*/  LOP3.LUT P4, RZ, R152, 0x8, RZ, 0xc0, !PT ;  /* 0x0000000898ff7812 */ /* 0x000fe2000788c0ff */
[C---:B------:R-:W-:Y:S01]  /*5420*/  FFMA R90, R141.reuse, R90, R4 ;  /* 0x0000005a8d5a7223 */ /* 0x040fe20000000004 */
[----:B-1----:R-:W-:-:S01]  /*5430*/  FFMA R38, R141, R93, R28 ;  /* 0x0000005d8d267223 */ /* 0x002fc2000000001c */
[----:B------:R-:W-:Y:S01]  /*5440*/  FADD R91, R10, R91 ;  /* 0x0000005b0a5b7221 */ /* 0x000fe20000000000 */
[----:B------:R-:W-:-:S01]  /*5450*/  FFMA R92, R141, R92, R28 ;  /* 0x0000005c8d5c7223 */ /* 0x000fc2000000001c */
[C-C-:B------:R-:W-:Y:S01]  /*5460*/  FFMA R40, R141.reuse, R95, R4.reuse ;  /* 0x0000005f8d287223 */ /* 0x140fe20000000004 */
[----:B------:R-:W-:-:S01]  /*5470*/  FFMA R94, R141, R94, R4 ;  /* 0x0000005e8d5e7223 */ /* 0x000fc20000000004 */
[C-C-:B------:R-:W-:Y:S01]  /*5480*/  FFMA R42, R141.reuse, R97, R28.reuse ;  /* 0x000000618d2a7223 */ /* 0x140fe2000000001c */
[----:B--2---:R-:W-:Y:S01]  /*5490*/  FMNMX.NAN R59, RZ, R91, !PT ;  /* 0x0000005bff3b7209 */ /* 0x004fe20007820000 */
[C---:B------:R-:W-:Y:S01]  /*54a0*/  FFMA R96, R141.reuse, R96, R28 ;  /* 0x000000608d607223 */ /* 0x040fe2000000001c */
[----:B------:R-:W-:-:S01]  /*54b0*/  FFMA R99, R141, R99, R4 ;  /* 0x000000638d637223 */ /* 0x000fc20000000004 */
[C---:B------:R-:W-:Y:S01]  /*54c0*/  FFMA R98, R141.reuse, R98, R4 ;  /* 0x000000628d627223 */ /* 0x040fe20000000004 */
[----:B------:R-:W-:-:S01]  /*54d0*/  FFMA R101, R141, R101, R28 ;  /* 0x000000658d657223 */ /* 0x000fc2000000001c */
[----:B------:R1:W-:Y:S01]  /*54e0*/  STS [R6+0x4400], R59 ;  /* 0x0044003b06007388 */ /* 0x0003e20000000800 */
[----:B------:R-:W-:-:S01]  /*54f0*/  FFMA R100, R141, R100, R28 ;  /* 0x000000648d647223 */ /* 0x000fc2000000001c */
[C-C-:B------:R-:W-:Y:S01]  /*5500*/  FFMA R103, R141.reuse, R103, R4.reuse ;  /* 0x000000678d677223 */ /* 0x140fe20000000004 */
[----:B------:R-:W-:-:S01]  /*5510*/  FFMA R37, R141, R102, R4 ;  /* 0x000000668d257223 */ /* 0x000fc20000000004 */
[C-C-:B------:R-:W-:Y:S01]  /*5520*/  FFMA R105, R141.reuse, R105, R28.reuse ;  /* 0x000000698d697223 */ /* 0x140fe2000000001c */
[----:B------:R-:W-:-:S01]  /*5530*/  FFMA R39, R141, R104, R28 ;  /* 0x000000688d277223 */ /* 0x000fc2000000001c */
        /* <DEDUP_REMOVED lines=29> */
[----:B------:R-:W-:Y:S01]  /*5710*/  FMNMX.NAN R60, RZ, R50, !PT ;  /* 0x00000032ff3c7209 */ /* 0x000fe20007820000 */
[----:B-1----:R-:W-:Y:S06]  /*5720*/  @!P4 BRA `(.L_x_78) ;  /* 0x0000000000a0c947 */ /* 0x002fec0003800000 */
[----:B------:R-:W-:-:S04]  /*5730*/  ISETP.GE.AND P5, PT, R26, 0x21, PT ;  /* 0x000000211a00780c */ /* 0x000fc80003fa6270 */
[C---:B------:R-:W-:Y:S02]  /*5740*/  ISETP.LT.OR P4, PT, R17.reuse, 0x1, !P5 ;  /* 0x000000011100780c */ /* 0x040fe40006f81670 */
[----:B------:R-:W-:-:S11]  /*5750*/  ISETP.LT.OR P5, PT, R17, 0x9, !P5 ;  /* 0x000000091100780c */ /* 0x000fd60006fa1670 */
[----:B------:R-:W-:Y:S02]  /*5760*/  @!P4 FMNMX.NAN R14, R14, |R59|, !PT ;  /* 0x4000003b0e0ec209 */ /* 0x000fe40007820000 */
[----:B------:R-:W-:-:S04]  /*5770*/  ISETP.GE.AND P4, PT, R26, 0x22, PT ;  /* 0x000000221a00780c */ /* 0x000fc80003f86270 */
[C---:B------:R-:W-:Y:S02]  /*5780*/  ISETP.LT.OR P6, PT, R17.reuse, 0x1, !P4 ;  /* 0x000000011100780c */ /* 0x040fe400067c1670 */
[----:B------:R-:W-:-:S11]  /*5790*/  ISETP.LT.OR P4, PT, R17, 0x9, !P4 ;  /* 0x000000091100780c */ /* 0x000fd60006781670 */
[----:B------:R-:W-:-:S04]  /*57a0*/  @!P6 FMNMX.NAN R14, R14, |R37|, !PT ;  /* 0x400000250e0ee209 */ /* 0x000fc80007820000 */
[----:B------:R-:W-:Y:S02]  /*57b0*/  @!P5 FMNMX.NAN R14, R14, |R38|, !PT ;  /* 0x400000260e0ed209 */ /* 0x000fe40007820000 */
[----:B------:R-:W-:Y:S02]  /*57c0*/  ISETP.GE.AND P5, PT, R26, 0x29, PT ;  /* 0x000000291a00780c */ /* 0x000fe40003fa6270 */
[----:B------:R-:W-:Y:S02]  /*57d0*/  @!P4 FMNMX.NAN R14, R14, |R39|, !PT ;  /* 0x400000270e0ec209 */ /* 0x000fe40007820000 */
        /* <DEDUP_REMOVED lines=27> */
[----:B------:R-:W-:-:S04]  /*5990*/  @!P5 FMNMX.NAN R14, R14, |R58|, !PT ;  /* 0x4000003a0e0ed209 */ /* 0x000fc80007820000 */
[----:B------:R-:W-:-:S07]  /*59a0*/  @!P4 FMNMX.NAN R14, R14, |R60|, !PT ;  /* 0x4000003c0e0ec209 */ /* 0x000fce0007820000 */
.L_x_78:
[----:B------:R1:W-:Y:S01]  /*59b0*/  STS [R8+0x4400], R37 ;  /* 0x0044002508007388 */ /* 0x0003e20000000800 */
[----:B------:R-:W-:-:S03]  /*59c0*/  ISETP.NE.AND P4, PT, R53, RZ, PT ;  /* 0x000000ff3500720c */ /* 0x000fc60003f85270 */
        /* <DEDUP_REMOVED lines=15> */
[----:B------:R-:W-:Y:S01]  /*5ac0*/  ULEA.HI UR4, UR22, UR22, URZ, 0x1 ;  /* 0x0000001616047291 */ /* 0x000fe2000f8f083f */
[--C-:B-1----:R-:W-:Y:S02]  /*5ad0*/  IADD3 R38, R3, 0x10400, R6.reuse ;  /* 0x0001040003267810 */ /* 0x102fe40007ffe006 */
[C---:B------:R-:W-:Y:S01]  /*5ae0*/  IADD3 R37, R5.reuse, 0x10400, R6 ;  /* 0x0001040005257810 */ /* 0x040fe20007ffe006 */
[----:B------:R-:W-:Y:S02]  /*5af0*/  ULOP3.LUT UR4, UR4, 0x3fffe, URZ, 0xc0, !UPT ;  /* 0x0003fffe04047892 */ /* 0x000fe4000f8ec03f */
[----:B------:R-:W-:Y:S02]  /*5b00*/  IMAD.IADD R39, R5, 0x1, R38 ;  /* 0x0000000105277824 */ /* 0x000fe400078e0226 */
[----:B------:R-:W-:-:S06]  /*5b10*/  UIADD3 UR4, UR22, -UR4, URZ ;  /* 0x8000000416047290 */ /* 0x000fcc000fffe03f */
[----:B------:R-:W-:-:S04]  /*5b20*/  IMAD.U32 R52, RZ, RZ, UR4 ;  /* 0x00000004ff347e24 */ /* 0x000fc8000f8e00ff */
[C---:B------:R-:W-:Y:S02]  /*5b30*/  IMAD R40, R52.reuse, 0x4000, R6 ;  /* 0x0000400034287824 */ /* 0x040fe400078e0206 */
[C---:B------:R-:W-:Y:S02]  /*5b40*/  IMAD R38, R52.reuse, 0x4000, R38 ;  /* 0x0000400034267824 */ /* 0x040fe400078e0226 */
[C---:B------:R-:W-:Y:S01]  /*5b50*/  IMAD R37, R52.reuse, 0x4000, R37 ;  /* 0x0000400034257824 */ /* 0x040fe200078e0225 */
[----:B------:R2:W-:Y:S01]  /*5b60*/  STS [R40+0x10400], R91 ;  /* 0x0104005b28007388 */ /* 0x0005e20000000800 */
[----:B------:R-:W-:-:S03]  /*5b70*/  IMAD R39, R52, 0x4000, R39 ;  /* 0x0000400034277824 */ /* 0x000fc600078e0227 */
[----:B------:R2:W-:Y:S04]  /*5b80*/  STS [R38], R47 ;  /* 0x0000002f26007388 */ /* 0x0005e80000000800 */
[----:B------:R2:W-:Y:S04]  /*5b90*/  STS [R37], R44 ;  /* 0x0000002c25007388 */ /* 0x0005e80000000800 */
[----:B------:R2:W-:Y:S04]  /*5ba0*/  STS [R39], R92 ;  /* 0x0000005c27007388 */ /* 0x0005e80000000800 */
        /* <DEDUP_REMOVED lines=12> */
.L_x_79:
[----:B------:R-:W-:Y:S01]  /*5c70*/  @!PT LDS RZ, [RZ] ;  /* 0x00000000fffff984 */ /* 0x000fe20000000800 */
[----:B------:R-:W-:Y:S01]  /*5c80*/  @!PT LDS RZ, [RZ] ;  /* 0x00000000fffff984 */ /* 0x000fe20000000800 */
[----:B------:R-:W-:Y:S01]  /*5c90*/  @!PT LDS RZ, [RZ] ;  /* 0x00000000fffff984 */ /* 0x000fe20000000800 */
[----:B------:R-:W-:Y:S01]  /*5ca0*/  @!PT LDS RZ, [RZ] ;  /* 0x00000000fffff984 */ /* 0x000fe20000000800 */
[----:B------:R3:W-:Y:S06]  /*5cb0*/  MEMBAR.ALL.CTA ;  /* 0x0000000000007992 */ /* 0x0007ec0000008000 */
[----:B---3--:R-:W3:Y:S01]  /*5cc0*/  FENCE.VIEW.ASYNC.S ;  /* 0x00000000000073c6 */ /* 0x008ee20000000000 */
[----:B------:R-:W-:Y:S05]  /*5cd0*/  WARPSYNC.ALL ;  /* 0x0000000000007948 */ /* 0x000fea0003800000 */
[----:B------:R-:W-:Y:S01]  /*5ce0*/  BSSY B0, `(.L_x_80) ;  /* 0x000001a000007945 */ /* 0x000fe20003800000 */
[----:B---3--:R-:W-:Y:S06]  /*5cf0*/  BAR.SYNC.DEFER_BLOCKING 0x1, 0x100 ;  /* 0x0044000000007b1d */ /* 0x008fec0000010000 */
[----:B------:R-:W-:Y:S05]  /*5d00*/  @P3 BRA `(.L_x_81) ;  /* 0x00000000005c3947 */ /* 0x000fea0003800000 */
[----:B------:R-:W-:Y:S02]  /*5d10*/  UIADD3 UR20, UP0, UR56, 0x870, URZ ;  /* 0x0000087038147890 */ /* 0x000fe4000ff1e03f */
[----:B------:R-:W-:Y:S02]  /*5d20*/  UIADD3 UR6, UR46, 0x20, URZ ;  /* 0x000000202e067890 */ /* 0x000fe4000fffe03f */
[----:B------:R-:W-:Y:S02]  /*5d30*/  UIADD3 UR4, UR49, 0x4400, URZ ;  /* 0x0000440031047890 */ /* 0x000fe4000fffe03f */
[----:B------:R-:W-:Y:S02]  /*5d40*/  UIADD3.X UR21, URZ, UR57, URZ, UP0, !UPT ;  /* 0x000000393f157290 */ /* 0x000fe400087fe43f */
[----:B------:R-:W-:Y:S02]  /*5d50*/  UIADD3 UR9, UR45, 0x20, URZ ;  /* 0x000000202d097890 */ /* 0x000fe4000fffe03f */
[----:B------:R-:W-:-:S02]  /*5d60*/  UIADD3 UR8, UR49, 0x5400, URZ ;  /* 0x0000540031087890 */ /* 0x000fc4000fffe03f */
[----:B------:R-:W-:Y:S02]  /*5d70*/  UIADD3 UR13, UR45, 0x40, URZ ;  /* 0x000000402d0d7890 */ /* 0x000fe4000fffe03f */
[----:B------:R-:W-:Y:S02]  /*5d80*/  UIADD3 UR12, UR49, 0x6400, URZ ;  /* 0x00006400310c7890 */ /* 0x000fe4000fffe03f */
        /* <DEDUP_REMOVED lines=15> */
.L_x_81:
[----:B------:R-:W-:Y:S05]  /*5e80*/  BSYNC B0 ;  /* 0x0000000000007941 */ /* 0x000fea0003800000 */
.L_x_80:
[----:B------:R-:W-:Y:S01]  /*5e90*/  ISETP.NE.OR P4, PT, R53, RZ, P3 ;  /* 0x000000ff3500720c */ /* 0x000fe20001f85670 */
[----:B------:R-:W-:-:S12]  /*5ea0*/  BSSY B0, `(.L_x_82) ;  /* 0x000001d000007945 */ /* 0x000fd80003800000 */
[----:B------:R-:W-:Y:S05]  /*5eb0*/  @P4 BRA `(.L_x_83) ;  /* 0x00000000006c4947 */ /* 0x000fea0003800000 */
[----:B------:R-:W-:Y:S02]  /*5ec0*/  ULEA.HI UR4, UR22, UR22, URZ, 0x1 ;  /* 0x0000001616047291 */ /* 0x000fe4000f8f083f */
[----:B------:R-:W-:Y:S02]  /*5ed0*/  UIADD3 UR20, UP0, UR56, 0x470, URZ ;  /* 0x0000047038147890 */ /* 0x000fe4000ff1e03f */
[----:B------:R-:W-:Y:S02]  /*5ee0*/  ULOP3.LUT UR4, UR4, 0x3fffe, URZ, 0xc0, !UPT ;  /* 0x0003fffe04047892 */ /* 0x000fe4000f8ec03f */
[----:B------:R-:W-:Y:S02]  /*5ef0*/  UIADD3 UR6, UR46, 0x20, URZ ;  /* 0x000000202e067890 */ /* 0x000fe4000fffe03f */
[----:B------:R-:W-:Y:S02]  /*5f00*/  UIADD3 UR4, UR22, -UR4, URZ ;  /* 0x8000000416047290 */ /* 0x000fe4000fffe03f */
[----:B------:R-:W-:-:S02]  /*5f10*/  UIADD3.X UR21, URZ, UR57, URZ, UP0, !UPT ;  /* 0x000000393f157290 */ /* 0x000fc400087fe43f */
[----:B------:R-:W-:Y:S02]  /*5f20*/  ULEA UR16, UR4, UR49, 0xe ;  /* 0x0000003104107291 */ /* 0x000fe4000f8e703f */
[----:B------:R-:W-:Y:S02]  /*5f30*/  UIADD3 UR9, UR45, 0x20, URZ ;  /* 0x000000202d097890 */ /* 0x000fe4000fffe03f */
[----:B------:R-:W-:Y:S02]  /*5f40*/  UIADD3 UR4, UR16, 0x10400, URZ ;  /* 0x0001040010047890 */ /* 0x000fe4000fffe03f */
[----:B------:R-:W-:Y:S02]  /*5f50*/  UIADD3 UR8, UR16, 0x11400, URZ ;  /* 0x0001140010087890 */ /* 0x000fe4000fffe03f */
[----:B------:R-:W-:Y:S02]  /*5f60*/  UIADD3 UR13, UR45, 0x40, URZ ;  /* 0x000000402d0d7890 */ /* 0x000fe4000fffe03f */
[----:B------:R-:W-:-:S02]  /*5f70*/  UIADD3 UR12, UR16, 0x12400, URZ ;  /* 0x00012400100c7890 */ /* 0x000fc4000fffe03f */
        /* <DEDUP_REMOVED lines=15> */
.L_x_83:
[----:B------:R-:W-:Y:S05]  /*6070*/  BSYNC B0 ;  /* 0x0000000000007941 */ /* 0x000fea0003800000 */
.L_x_82:
[----:B------:R-:W-:Y:S04]  /*6080*/  BSSY B0, `(.L_x_84) ;  /* 0x0000004000007945 */ /* 0x000fe80003800000 */
[----:B------:R-:W-:Y:S05]  /*6090*/  @P3 BRA `(.L_x_85) ;  /* 0x0000000000083947 */ /* 0x000fea0003800000 */
[----:B------:R0:W-:Y:S01]  /*60a0*/  UTMACMDFLUSH ;  /* 0x00000000000079b7 */ /* 0x0001e20000000000 */
[----:B------:R-:W-:-:S04]  /*60b0*/  DEPBAR.LE SB0, 0x1 ;  /* 0x000080400000791a */ /* 0x000fc80000000000 */
.L_x_85:
[----:B------:R-:W-:Y:S05]  /*60c0*/  BSYNC B0 ;  /* 0x0000000000007941 */ /* 0x000fea0003800000 */
.L_x_84:
[----:B------:R-:W-:Y:S06]  /*60d0*/  BAR.SYNC.DEFER_BLOCKING 0x1, 0x100 ;  /* 0x0044000000007b1d */ /* 0x000fec0000010000 */
[----:B------:R-:W-:Y:S04]  /*60e0*/  BSSY B0, `(.L_x_86) ;  /* 0x0000009000007945 */ /* 0x000fe80003800000 */
[----:B------:R-:W-:Y:S05]  /*60f0*/  @P0 BRA `(.L_x_87) ;  /* 0x00000000001c0947 */ /* 0x000fea0003800000 */
[----:B------:R-:W-:-:S13]  /*6100*/  ISETP.NE.AND P4, PT, R161, 0x3, PT ;  /* 0x00000003a100780c */ /* 0x000fda0003f85270 */
[----:B------:R-:W-:Y:S05]  /*6110*/  @!P4 BRA `(.L_x_88) ;  /* 0x000000000004c947 */ /* 0x000fea0003800000 */
[----:B------:R-:W-:Y:S01]  /*6120*/  BPT.TRAP 0x1 ;  /* 0x000000040000795c */ /* 0x000fe20000300000 */
.L_x_88:
[----:B------:R-:W-:-:S04]  /*6130*/  ULEA UR4, UR36, UR49, 0x3 ;  /* 0x0000003124047291 */ /* 0x000fc8000f8e183f */
[----:B------:R-:W-:-:S04]  /*6140*/  UIADD3 UR4, UR4, 0x60, URZ ;  /* 0x0000006004047890 */ /* 0x000fc8000fffe03f */
[----:B------:R-:W-:-:S09]  /*6150*/  UPRMT UR4, UR59, 0x654, UR4 ;  /* 0x000006543b047896 */ /* 0x000fd20008000004 */
[----:B------:R-:W-:Y:S03]  /*6160*/  SYNCS.ARRIVE.TRANS64.RED.A1T0 RZ, [UR4], RZ ;  /* 0x000000ffffff79a7 */ /* 0x000fe60008100404 */
.L_x_87:
[----:B------:R-:W-:Y:S05]  /*6170*/  BSYNC B0 ;  /* 0x0000000000007941 */ /* 0x000fea0003800000 */
.L_x_86:
[----:B------:R-:W-:Y:S01]  /*6180*/  UIADD3 UR20, UR36, 0x1, URZ ;  /* 0x0000000124147890 */ /* 0x000fe2000fffe03f */
[----:B------:R-:W-:Y:S01]  /*6190*/  BSSY B0, `(.L_x_89) ;  /* 0x0000042000007945 */ /* 0x000fe20003800000 */
[----:B-12---:R-:W-:Y:S02]  /*61a0*/  IMAD.MOV.U32 R37, RZ, RZ, R23 ;  /* 0x000000ffff257224 */ /* 0x006fe400078e0017 */
[----:B------:R-:W-:-:S04]  /*61b0*/  UISETP.NE.AND UP0, UPT, UR20, 0x4, UPT ;  /* 0x000000041400788c */ /* 0x000fc8000bf05270 */
[----:B------:R-:W-:Y:S01]  /*61c0*/  USEL UR20, UR20, URZ, UP0 ;  /* 0x0000003f14147287 */ /* 0x000fe20008000000 */
[----:B------:R-:W-:Y:S11]  /*61d0*/  @P0 BRA `(.L_x_90) ;  /* 0x0000000000f40947 */ /* 0x000ff60003800000 */
[----:B------:R-:W-:-:S13]  /*61e0*/  ISETP.NE.AND P4, PT, R161, 0x3, PT ;  /* 0x00000003a100780c */ /* 0x000fda0003f85270 */
[----:B------:R-:W-:Y:S05]  /*61f0*/  @!P4 BRA `(.L_x_91) ;  /* 0x000000000004c947 */ /* 0x000fea0003800000 */
[----:B------:R-:W-:Y:S01]  /*6200*/  BPT.TRAP 0x1 ;  /* 0x000000040000795c */ /* 0x000fe20000300000 */
.L_x_91:
[----:B------:R-:W-:Y:S01]  /*6210*/  LEA R37, R11, UR49, 0x3 ;  /* 0x000000310b257c11 */ /* 0x000fe2000f8e18ff */
[----:B------:R-:W-:Y:S01]  /*6220*/  BSSY B1, `(.L_x_92) ;  /* 0x0000004000017945 */ /* 0x000fe20003800000 */
[----:B------:R-:W-:-:S04]  /*6230*/  SHF.L.U32 R38, R23, 0x1f, RZ ;  /* 0x0000001f17267819 */ /* 0x000fc800000006ff */
[----:B------:R-:W1:Y:S02]  /*6240*/  SYNCS.PHASECHK.TRANS64.TRYWAIT P4, [R37+URZ+0x40], R38 ;  /* 0x00004026250075a7 */ /* 0x000e64000808017f */
[----:B-1----:R-:W-:Y:S05]  /*6250*/  @!P4 BRA `(.L_x_93) ;  /* 0x000000680028c947 */ /* 0x002fea0003800000 */
.L_x_215:
[----:B------:R-:W-:Y:S05]  /*6260*/  BSYNC B1 ;  /* 0x0000000000017941 */ /* 0x000fea0003800000 */
.L_x_92:
        /* <DEDUP_REMOVED lines=9> */
[----:B------:R-:W2:Y:S01]  /*6300*/  LDS R20, [R13+0x400] ;  /* 0x000400000d147984 */ /* 0x000ea20000000800 */
[----:B------:R-:W-:-:S02]  /*6310*/  VIADD R25, R13, 0xffffffe0 ;  /* 0xffffffe00d197836 */ /* 0x000fc40000000000 */
[----:B------:R-:W-:Y:S01]  /*6320*/  IMAD.IADD R30, R10, 0x1, R21 ;  /* 0x000000010a1e7824 */ /* 0x000fe200078e0215 */
[----:B------:R-:W3:Y:S01]  /*6330*/  LDS R24, [R13+0x800] ;  /* 0x000800000d187984 */ /* 0x000ee20000000800 */
        /* <DEDUP_REMOVED lines=8> */
[----:B------:R2:W5:Y:S04]  /*63c0*/  LDS R48, [R13+0xc00] ;  /* 0x000c00000d307984 */ /* 0x0005680000000800 */
[----:B------:R-:W5:Y:S04]  /*63d0*/  LDS R42, [R15+0x800] ;  /* 0x000800000f2a7984 */ /* 0x000f680000000800 */
[----:B------:R5:W5:Y:S04]  /*63e0*/  LDS R50, [R15+0xc00] ;  /* 0x000c00000f327984 */ /* 0x000b680000000800 */
[----:B-1----:R-:W1:Y:S01]  /*63f0*/  LDS R38, [R25+0x400] ;  /* 0x0004000019267984 */ /* 0x002e620000000800 */
[----:B--2---:R-:W-:-:S03]  /*6400*/  FMUL R13, R20, R143 ;  /* 0x0000008f140d7220 */ /* 0x004fc60000400000 */
[----:B------:R-:W2:Y:S01]  /*6410*/  LDS R44, [R25+0x800] ;  /* 0x00080000192c7984 */ /* 0x000ea20000000800 */
[----:B---3--:R-:W-:-:S03]  /*6420*/  FMUL R20, R24, R143 ;  /* 0x0000008f18147220 */ /* 0x008fc60000400000 */
[----:B------:R3:W2:Y:S01]  /*6430*/  LDS R52, [R25+0xc00] ;  /* 0x000c000019347984 */ /* 0x0006a20000000800 */
[----:B----4-:R-:W-:-:S03]  /*6440*/  FMUL R10, R10, R143 ;  /* 0x0000008f0a0a7220 */ /* 0x010fc60000400000 */
[----:B------:R-:W4:Y:S01]  /*6450*/  LDS R40, [R31+0x400] ;  /* 0x000400001f287984 */ /* 0x000f220000000800 */
[----:B-----5:R-:W-:-:S03]  /*6460*/  FMUL R15, R30, R143 ;  /* 0x0000008f1e0f7220 */ /* 0x020fc60000400000 */
[----:B------:R-:W5:Y:S01]  /*6470*/  LDS R46, [R31+0x800] ;  /* 0x000800001f2e7984 */ /* 0x000f620000000800 */
[----:B------:R-:W-:-:S03]  /*6480*/  FMUL R21, R34, R143 ;  /* 0x0000008f22157220 */ /* 0x000fc60000400000 */
[----:B------:R3:W5:Y:S02]  /*6490*/  LDS R54, [R31+0xc00] ;  /* 0x000c00001f367984 */ /* 0x0007640000000800 */
[-C--:B---3--:R-:W-:Y:S01]  /*64a0*/  FMUL R25, R32, R143.reuse ;  /* 0x0000008f20197220 */ /* 0x088fe20000400000 */
[-C--:B------:R-:W-:Y:S01]  /*64b0*/  FMUL R31, R36, R143.reuse ;  /* 0x0000008f241f7220 */ /* 0x080fe20000400000 */
[-C--:B------:R-:W-:Y:S01]  /*64c0*/  FMUL R24, R48, R143.reuse ;  /* 0x0000008f30187220 */ /* 0x080fe20000400000 */
[-C--:B------:R-:W-:Y:S01]  /*64d0*/  FMUL R27, R42, R143.reuse ;  /* 0x0000008f2a1b7220 */ /* 0x080fe20000400000 */
[-C--:B------:R-:W-:Y:S01]  /*64e0*/  FMUL R30, R50, R143.reuse ;  /* 0x0000008f321e7220 */ /* 0x080fe20000400000 */
[-C--:B-1----:R-:W-:Y:S01]  /*64f0*/  FMUL R29, R38, R143.reuse ;  /* 0x0000008f261d7220 */ /* 0x082fe20000400000 */
[-C--:B--2---:R-:W-:Y:S01]  /*6500*/  FMUL R32, R44, R143.reuse ;  /* 0x0000008f2c207220 */ /* 0x084fe20000400000 */
[-C--:B------:R-:W-:Y:S01]  /*6510*/  FMUL R34, R52, R143.reuse ;  /* 0x0000008f34227220 */ /* 0x080fe20000400000 */
[-C--:B----4-:R-:W-:Y:S01]  /*6520*/  FMUL R33, R40, R143.reuse ;  /* 0x0000008f28217220 */ /* 0x090fe20000400000 */
[-C--:B-----5:R-:W-:Y:S01]  /*6530*/  FMUL R35, R46, R143.reuse ;  /* 0x0000008f2e237220 */ /* 0x0a0fe20000400000 */
[----:B------:R-:W-:-:S07]  /*6540*/  FMUL R36, R54, R143 ;  /* 0x0000008f36247220 */ /* 0x000fce0000400000 */
.L_x_95:
[----:B------:R-:W-:Y:S05]  /*6550*/  BSYNC B1 ;  /* 0x0000000000017941 */ /* 0x000fea0003800000 */
.L_x_94:
[----:B------:R-:W-:-:S05]  /*6560*/  VIADD R11, R11, 0x1 ;  /* 0x000000010b0b7836 */ /* 0x000fca0000000000 */
[----:B------:R-:W-:-:S04]  /*6570*/  ISETP.NE.AND P2, PT, R11, 0x4, PT ;  /* 0x000000040b00780c */ /* 0x000fc80003f45270 */
[----:B-1----:R-:W-:Y:S02]  /*6580*/  SEL R38, RZ, 0x1, P2 ;  /* 0x00000001ff267807 */ /* 0x002fe40001000000 */
[----:B------:R-:W-:Y:S02]  /*6590*/  SEL R11, R11, RZ, P2 ;  /* 0x000000ff0b0b7207 */ /* 0x000fe40001000000 */
[----:B------:R-:W-:-:S07]  /*65a0*/  LOP3.LUT R37, R23, R38, RZ, 0x3c, !PT ;  /* 0x0000002617257212 */ /* 0x000fce00078e3cff */
.L_x_90:
[----:B------:R-:W-:Y:S05]  /*65b0*/  BSYNC B0 ;  /* 0x0000000000007941 */ /* 0x000fea0003800000 */
.L_x_89:
[C-C-:B------:R-:W-:Y:S01]  /*65c0*/  FFMA R107, R141.reuse, R107, R4.reuse ;  /* 0x0000006b8d6b7223 */ /* 0x140fe20000000004 */
[----:B------:R-:W-:Y:S01]  /*65d0*/  LOP3.LUT P2, RZ, R152, 0x8, RZ, 0xc0, !PT ;  /* 0x0000000898ff7812 */ /* 0x000fe2000784c0ff */
[C-C-:B------:R-:W-:Y:S01]  /*65e0*/  FFMA R40, R141.reuse, R111, R4.reuse ;  /* 0x0000006f8d287223 */ /* 0x140fe20000000004 */
[----:B------:R-:W-:-:S01]  /*65f0*/  FFMA R106, R141, R106, R4 ;  /* 0x0000006a8d6a7223 */ /* 0x000fc20000000004 */
[----:B------:R-:W-:Y:S01]  /*6600*/  FADD R107, R10, R107 ;  /* 0x0000006b0a6b7221 */ /* 0x000fe20000000000 */
[----:B------:R-:W-:-:S01]  /*6610*/  FFMA R38, R141, R109, R28 ;  /* 0x0000006d8d267223 */ /* 0x000fc2000000001c */
[C---:B------:R-:W-:Y:S01]  /*6620*/  FFMA R108, R141.reuse, R108, R28 ;  /* 0x0000006c8d6c7223 */ /* 0x040fe2000000001c */
[----:B------:R-:W-:-:S01]  /*6630*/  FFMA R110, R141, R110, R4 ;  /* 0x0000006e8d6e7223 */ /* 0x000fc20000000004 */
[C-C-:B------:R-:W-:Y:S01]  /*6640*/  FFMA R42, R141.reuse, R113, R28.reuse ;  /* 0x000000718d2a7223 */ /* 0x140fe2000000001c */
[----:B------:R-:W-:Y:S01]  /*6650*/  FMNMX.NAN R57, RZ, R107, !PT ;  /* 0x0000006bff397209 */ /* 0x000fe20007820000 */
        /* <DEDUP_REMOVED lines=81> */
.L_x_96:
        /* <DEDUP_REMOVED lines=33> */
.L_x_97:
        /* <DEDUP_REMOVED lines=33> */
.L_x_99:
[----:B------:R-:W-:Y:S05]  /*6f90*/  BSYNC B0 ;  /* 0x0000000000007941 */ /* 0x000fea0003800000 */
.L_x_98:
[----:B------:R-:W-:Y:S01]  /*6fa0*/  ISETP.NE.OR P2, PT, R53, RZ, P3 ;  /* 0x000000ff3500720c */ /* 0x000fe20001f45670 */
[----:B------:R-:W-:-:S12]  /*6fb0*/  BSSY B0, `(.L_x_100) ;  /* 0x0000019000007945 */ /* 0x000fd80003800000 */
        /* <DEDUP_REMOVED lines=24> */
.L_x_101:
[----:B------:R-:W-:Y:S05]  /*7140*/  BSYNC B0 ;  /* 0x0000000000007941 */ /* 0x000fea0003800000 */
.L_x_100:
[----:B------:R-:W-:Y:S04]  /*7150*/  BSSY B0, `(.L_x_102) ;  /* 0x0000003000007945 */ /* 0x000fe80003800000 */
[----:B------:R-:W-:Y:S05]  /*7160*/  @P3 BRA `(.L_x_103) ;  /* 0x0000000000043947 */ /* 0x000fea0003800000 */
[----:B------:R0:W-:Y:S02]  /*7170*/  UTMACMDFLUSH ;  /* 0x00000000000079b7 */ /* 0x0001e40000000000 */
.L_x_103:
[----:B------:R-:W-:Y:S05]  /*7180*/  BSYNC B0 ;  /* 0x0000000000007941 */ /* 0x000fea0003800000 */
.L_x_102:
[----:B------:R-:W-:Y:S01]  /*7190*/  UIADD3 UR21, UR40, 0x3, URZ ;  /* 0x0000000328157890 */ /* 0x000fe2000fffe03f */
[----:B------:R-:W-:Y:S04]  /*71a0*/  BSSY B0, `(.L_x_104) ;  /* 0x0000003000007945 */ /* 0x000fe80003800000 */
[----:B------:R-:W-:Y:S07]  /*71b0*/  @P3 BRA `(.L_x_105) ;  /* 0x0000000000043947 */ /* 0x000fee0003800000 */
[----:B------:R-:W-:-:S04]  /*71c0*/  DEPBAR.LE SB0, 0x1 ;  /* 0x000080400000791a */ /* 0x000fc80000000000 */
.L_x_105:
[----:B------:R-:W-:Y:S05]  /*71d0*/  BSYNC B0 ;  /* 0x0000000000007941 */ /* 0x000fea0003800000 */
.L_x_104:
[----:B------:R-:W-:Y:S06]  /*71e0*/  BAR.SYNC.DEFER_BLOCKING 0x1, 0x100 ;  /* 0x0044000000007b1d */ /* 0x000fec0000010000 */
[----:B------:R-:W-:Y:S04]  /*71f0*/  BSSY B0, `(.L_x_106) ;  /* 0x0000009000007945 */ /* 0x000fe80003800000 */
[----:B------:R-:W-:Y:S05]  /*7200*/  @P0 BRA `(.L_x_107) ;  /* 0x00000000001c0947 */ /* 0x000fea0003800000 */
[----:B------:R-:W-:-:S13]  /*7210*/  ISETP.NE.AND P2, PT, R161, 0x3, PT ;  /* 0x00000003a100780c */ /* 0x000fda0003f45270 */
[----:B------:R-:W-:Y:S05]  /*7220*/  @!P2 BRA `(.L_x_108) ;  /* 0x000000000004a947 */ /* 0x000fea0003800000 */
[----:B------:R-:W-:Y:S01]  /*7230*/  BPT.TRAP 0x1 ;  /* 0x000000040000795c */ /* 0x000fe20000300000 */
.L_x_108:
[----:B------:R-:W-:-:S04]  /*7240*/  ULEA UR4, UR20, UR49, 0x3 ;  /* 0x0000003114047291 */ /* 0x000fc8000f8e183f */
[----:B------:R-:W-:-:S04]  /*7250*/  UIADD3 UR4, UR4, 0x60, URZ ;  /* 0x0000006004047890 */ /* 0x000fc8000fffe03f */
[----:B------:R-:W-:-:S09]  /*7260*/  UPRMT UR4, UR59, 0x654, UR4 ;  /* 0x000006543b047896 */ /* 0x000fd20008000004 */
[----:B------:R-:W-:Y:S03]  /*7270*/  SYNCS.ARRIVE.TRANS64.RED.A1T0 RZ, [UR4], RZ ;  /* 0x000000ffffff79a7 */ /* 0x000fe60008100404 */
.L_x_107:
[----:B------:R-:W-:Y:S05]  /*7280*/  BSYNC B0 ;  /* 0x0000000000007941 */ /* 0x000fea0003800000 */
.L_x_106:
[----:B------:R-:W-:Y:S01]  /*7290*/  UIADD3 UR20, UR20, 0x1, URZ ;  /* 0x0000000114147890 */ /* 0x000fe2000fffe03f */
[----:B------:R-:W-:Y:S03]  /*72a0*/  BSSY B0, `(.L_x_109) ;  /* 0x0000032000007945 */ /* 0x000fe60003800000 */
[----:B------:R-:W-:-:S04]  /*72b0*/  UISETP.NE.AND UP0, UPT, UR20, 0x4, UPT ;  /* 0x000000041400788c */ /* 0x000fc8000bf05270 */
[----:B------:R-:W-:Y:S01]  /*72c0*/  USEL UR20, UR20, URZ, UP0 ;  /* 0x0000003f14147287 */ /* 0x000fe20008000000 */
[----:B------:R-:W-:Y:S11]  /*72d0*/  @P0 BRA `(.L_x_110) ;  /* 0x0000000000b80947 */ /* 0x000ff60003800000 */
[----:B------:R-:W-:-:S13]  /*72e0*/  ISETP.NE.AND P2, PT, R161, 0x3, PT ;  /* 0x00000003a100780c */ /* 0x000fda0003f45270 */
[----:B------:R-:W-:Y:S05]  /*72f0*/  @!P2 BRA `(.L_x_111) ;  /* 0x000000000004a947 */ /* 0x000fea0003800000 */
[----:B------:R-:W-:Y:S01]  /*7300*/  BPT.TRAP 0x1 ;  /* 0x000000040000795c */ /* 0x000fe20000300000 */
.L_x_111:
[----:B------:R-:W-:Y:S01]  /*7310*/  SHF.L.U32 R37, R37, 0x1f, RZ ;  /* 0x0000001f25257819 */ /* 0x000fe200000006ff */
[----:B------:R-:W-:Y:S01]  /*7320*/  BSSY B1, `(.L_x_112) ;  /* 0x0000004000017945 */ /* 0x000fe20003800000 */
[----:B--2---:R-:W-:-:S04]  /*7330*/  LEA R38, R11, UR49, 0x3 ;  /* 0x000000310b267c11 */ /* 0x004fc8000f8e18ff */
[----:B------:R-:W2:Y:S02]  /*7340*/  SYNCS.PHASECHK.TRANS64.TRYWAIT P2, [R38+URZ+0x40], R37 ;  /* 0x00004025260075a7 */ /* 0x000ea4000804017f */
[----:B--2---:R-:W-:Y:S05]  /*7350*/  @!P2 BRA `(.L_x_113) ;  /* 0x0000005400fca947 */ /* 0x004fea0003800000 */
.L_x_216:
[----:B------:R-:W-:Y:S05]  /*7360*/  BSYNC B1 ;  /* 0x0000000000017941 */ /* 0x000fea0003800000 */
.L_x_112:
[----:B------:R-:W-:Y:S05]  /*7370*/  @P1 BRA `(.L_x_110) ;  /* 0x0000000000901947 */ /* 0x000fea0003800000 */
[----:B------:R-:W-:-:S04]  /*7380*/  IMAD R12, R11, 0x4000, R12 ;  /* 0x000040000b0c7824 */ /* 0x000fc800078e020c */
[--C-:B------:R-:W-:Y:S01]  /*7390*/  IMAD.IADD R20, R3, 0x1, R12.reuse ;  /* 0x0000000103147824 */ /* 0x100fe200078e020c */
[----:B------:R-:W3:Y:S01]  /*73a0*/  LDS R10, [R12] ;  /* 0x000000000c0a7984 */ /* 0x000ee20000000800 */
[C---:B------:R-:W-:Y:S02]  /*73b0*/  IMAD.IADD R11, R5.reuse, 0x1, R12 ;  /* 0x00000001050b7824 */ /* 0x040fe400078e020c */
[----:B------:R-:W-:Y:S01]  /*73c0*/  IMAD.IADD R29, R5, 0x1, R20 ;  /* 0x00000001051d7824 */ /* 0x000fe200078e0214 */
[----:B------:R-:W4:Y:S04]  /*73d0*/  LDS R24, [R12+0x400] ;  /* 0x000400000c187984 */ /* 0x000f280000000800 */
[----:B------:R-:W5:Y:S04]  /*73e0*/  LDS R42, [R12+0x800] ;  /* 0x000800000c2a7984 */ /* 0x000f680000000800 */
[----:B-1----:R-:W1:Y:S04]  /*73f0*/  LDS R48, [R12+0xc00] ;  /* 0x000c00000c307984 */ /* 0x002e680000000800 */
[----:B------:R-:W1:Y:S04]  /*7400*/  LDS R30, [R20] ;  /* 0x00000000141e7984 */ /* 0x000e680000000800 */
[----:B------:R-:W1:Y:S04]  /*7410*/  LDS R36, [R20+0x400] ;  /* 0x0004000014247984 */ /* 0x000e680000000800 */
[----:B------:R-:W1:Y:S04]  /*7420*/  LDS R32, [R11] ;  /* 0x000000000b207984 */ /* 0x000e680000000800 */
[----:B------:R-:W1:Y:S04]  /*7430*/  LDS R34, [R29] ;  /* 0x000000001d227984 */ /* 0x000e680000000800 */
[----:B------:R-:W1:Y:S04]  /*7440*/  LDS R44, [R20+0x800] ;  /* 0x00080000142c7984 */ /* 0x000e680000000800 */
[----:B------:R5:W1:Y:S04]  /*7450*/  LDS R50, [R20+0xc00] ;  /* 0x000c000014327984 */ /* 0x000a680000000800 */
[----:B--2---:R-:W2:Y:S01]  /*7460*/  LDS R38, [R11+0x400] ;  /* 0x000400000b267984 */ /* 0x004ea20000000800 */
[----:B---3--:R-:W-:-:S03]  /*7470*/  FMUL R10, R10, R143 ;  /* 0x0000008f0a0a7220 */ /* 0x008fc60000400000 */
[----:B------:R-:W3:Y:S01]  /*7480*/  LDS R46, [R11+0x800] ;  /* 0x000800000b2e7984 */ /* 0x000ee20000000800 */
[----:B----4-:R-:W-:-:S03]  /*7490*/  FMUL R13, R24, R143 ;  /* 0x0000008f180d7220 */ /* 0x010fc60000400000 */
[----:B------:R-:W4:Y:S01]  /*74a0*/  LDS R40, [R29+0x400] ;  /* 0x000400001d287984 */ /* 0x000f220000000800 */
[----:B-----5:R-:W-:-:S03]  /*74b0*/  FMUL R20, R42, R143 ;  /* 0x0000008f2a147220 */ /* 0x020fc60000400000 */
[----:B------:R-:W5:Y:S01]  /*74c0*/  LDS R12, [R29+0x800] ;  /* 0x000800001d0c7984 */ /* 0x000f620000000800 */
[----:B-1----:R-:W-:-:S03]  /*74d0*/  FMUL R24, R48, R143 ;  /* 0x0000008f30187220 */ /* 0x002fc60000400000 */
[----:B------:R2:W1:Y:S01]  /*74e0*/  LDS R54, [R29+0xc00] ;  /* 0x000c00001d367984 */ /* 0x0004620000000800 */
[----:B------:R-:W-:-:S03]  /*74f0*/  FMUL R15, R30, R143 ;  /* 0x0000008f1e0f7220 */ /* 0x000fc60000400000 */
[----:B------:R-:W1:Y:S01]  /*7500*/  LDS R52, [R11+0xc00] ;  /* 0x000c00000b347984 */ /* 0x000e620000000800 */
[-C--:B------:R-:W-:Y:S01]  /*7510*/  FMUL R21, R36, R143.reuse ;  /* 0x0000008f24157220 */ /* 0x080fe20000400000 */
[-C--:B------:R-:W-:Y:S01]  /*7520*/  FMUL R25, R32, R143.reuse ;  /* 0x0000008f20197220 */ /* 0x080fe20000400000 */
[-C--:B------:R-:W-:Y:S01]  /*7530*/  FMUL R31, R34, R143.reuse ;  /* 0x0000008f221f7220 */ /* 0x080fe20000400000 */
[-C--:B------:R-:W-:Y:S01]  /*7540*/  FMUL R27, R44, R143.reuse ;  /* 0x0000008f2c1b7220 */ /* 0x080fe20000400000 */
[-C--:B------:R-:W-:Y:S01]  /*7550*/  FMUL R30, R50, R143.reuse ;  /* 0x0000008f321e7220 */ /* 0x080fe20000400000 */
[-C--:B--2---:R-:W-:Y:S01]  /*7560*/  FMUL R29, R38, R143.reuse ;  /* 0x0000008f261d7220 */ /* 0x084fe20000400000 */
[-C--:B---3--:R-:W-:Y:S01]  /*7570*/  FMUL R32, R46, R143.reuse ;  /* 0x0000008f2e207220 */ /* 0x088fe20000400000 */
[-C--:B----4-:R-:W-:Y:S01]  /*7580*/  FMUL R33, R40, R143.reuse ;  /* 0x0000008f28217220 */ /* 0x090fe20000400000 */
[-C--:B-----5:R-:W-:Y:S01]  /*7590*/  FMUL R35, R12, R143.reuse ;  /* 0x0000008f0c237220 */ /* 0x0a0fe20000400000 */
[-C--:B-1----:R-:W-:Y:S01]  /*75a0*/  FMUL R36, R54, R143.reuse ;  /* 0x0000008f36247220 */ /* 0x082fe20000400000 */
[----:B------:R-:W-:-:S07]  /*75b0*/  FMUL R34, R52, R143 ;  /* 0x0000008f34227220 */ /* 0x000fce0000400000 */
.L_x_110:
[----:B------:R-:W-:Y:S05]  /*75c0*/  BSYNC B0 ;  /* 0x0000000000007941 */ /* 0x000fea0003800000 */
.L_x_109:
[C-C-:B------:R-:W-:Y:S01]  /*75d0*/  FFMA R123, R141.reuse, R123, R4.reuse ;  /* 0x0000007b8d7b7223 */ /* 0x140fe20000000004 */
[----:B------:R-:W-:-:S01]  /*75e0*/  FFMA R122, R141, R122, R4 ;  /* 0x0000007a8d7a7223 */ /* 0x000fc20000000004 */
[----:B------:R-:W-:Y:S01]  /*75f0*/  LOP3.LUT P5, RZ, R152, 0x8, RZ, 0xc0, !PT ;  /* 0x0000000898ff7812 */ /* 0x000fe200078ac0ff */
[----:B------:R-:W-:-:S01]  /*7600*/  FFMA R12, R141, R127, R4 ;  /* 0x0000007f8d0c7223 */ /* 0x000fc20000000004 */
[----:B------:R-:W-:Y:S01]  /*7610*/  FADD R123, R123, R10 ;  /* 0x0000000a7b7b7221 */ /* 0x000fe20000000000 */
[----:B------:R-:W-:-:S01]  /*7620*/  FADD R122, R122, R15 ;  /* 0x0000000f7a7a7221 */ /* 0x000fc20000000000 */
[C-C-:B------:R-:W-:Y:S01]  /*7630*/  FFMA R126, R141.reuse, R126, R4.reuse ;  /* 0x0000007e8d7e7223 */ /* 0x140fe20000000004 */
[----:B------:R-:W-:-:S01]  /*7640*/  FFMA R131, R141, R131, R4 ;  /* 0x000000838d837223 */ /* 0x000fc20000000004 */
[C-C-:B------:R-:W-:Y:S01]  /*7650*/  FFMA R130, R141.reuse, R130, R4.reuse ;  /* 0x000000828d827223 */ /* 0x140fe20000000004 */
[----:B------:R-:W-:Y:S01]  /*7660*/  FMNMX.NAN R15, RZ, R123, !PT ;  /* 0x0000007bff0f7209 */ /* 0x000fe20007820000 */
[C-C-:B------:R-:W-:Y:S01]  /*7670*/  FFMA R135, R141.reuse, R135, R4.reuse ;  /* 0x000000878d877223 */ /* 0x140fe20000000004 */
[----:B------:R-:W-:-:S01]  /*7680*/  FFMA R11, R141, R134, R4 ;  /* 0x000000868d0b7223 */ /* 0x000fc20000000004 */
[C-C-:B------:R-:W-:Y:S01]  /*7690*/  FFMA R4, R141.reuse, R125, R28.reuse ;  /* 0x0000007d8d047223 */ /* 0x140fe2000000001c */
[----:B------:R-:W-:-:S01]  /*76a0*/  FFMA R124, R141, R124, R28 ;  /* 0x0000007c8d7c7223 */ /* 0x000fc2000000001c */
[----:B------:R3:W-:Y:S01]  /*76b0*/  STS [R6+0xc400], R15 ;  /* 0x00c4000f06007388 */ /* 0x0007e20000000800 */
[----:B--2---:R-:W-:-:S01]  /*76c0*/  FFMA R38, R141, R129, R28 ;  /* 0x000000818d267223 */ /* 0x004fc2000000001c */
[C-C-:B------:R-:W-:Y:S01]  /*76d0*/  FFMA R128, R141.reuse, R128, R28.reuse ;  /* 0x000000808d807223 */ /* 0x140fe2000000001c */
[----:B------:R-:W-:-:S01]  /*76e0*/  FFMA R133, R141, R133, R28 ;  /* 0x000000858d857223 */ /* 0x000fc2000000001c */
[C-C-:B------:R-:W-:Y:S01]  /*76f0*/  FFMA R132, R141.reuse, R132, R28.reuse ;  /* 0x000000848d847223 */ /* 0x140fe2000000001c */
[----:B------:R-:W-:-:S01]  /*7700*/  FFMA R137, R141, R137, R28 ;  /* 0x000000898d897223 */ /* 0x000fc2000000001c */
[----:B------:R-:W-:Y:S01]  /*7710*/  FFMA R37, R141, R136, R28 ;  /* 0x000000888d257223 */ /* 0x000fe2000000001c */
        /* <DEDUP_REMOVED lines=29> */
[----:B---3--:R-:W-:Y:S06]  /*78f0*/  @!P5 BRA `(.L_x_114) ;  /* 0x0000000000a0d947 */ /* 0x008fec0003800000 */
        /* <DEDUP_REMOVED lines=40> */
.L_x_114:
        /* <DEDUP_REMOVED lines=18> */
[--C-:B--2---:R-:W-:Y:S02]  /*7ca0*/  IADD3 R4, R3, 0x10400, R6.reuse ;  /* 0x0001040003047810 */ /* 0x104fe40007ffe006 */
[C---:B-1----:R-:W-:Y:S01]  /*7cb0*/  IADD3 R7, R5.reuse, 0x10400, R6 ;  /* 0x0001040005077810 */ /* 0x042fe20007ffe006 */
        /* <DEDUP_REMOVED lines=24> */
.L_x_115:
[----:B------:R-:W-:Y:S01]  /*7e40*/  @!PT LDS RZ, [RZ] ;  /* 0x00000000fffff984 */ /* 0x000fe20000000800 */
[----:B------:R-:W-:Y:S01]  /*7e50*/  @!PT LDS RZ, [RZ] ;  /* 0x00000000fffff984 */ /* 0x000fe20000000800 */
[----:B------:R-:W-:Y:S01]  /*7e60*/  @!PT LDS RZ, [RZ] ;  /* 0x00000000fffff984 */ /* 0x000fe20000000800 */
[----:B------:R-:W-:Y:S01]  /*7e70*/  @!PT LDS RZ, [RZ] ;  /* 0x00000000fffff984 */ /* 0x000fe20000000800 */
[----:B------:R4:W-:Y:S06]  /*7e80*/  MEMBAR.ALL.CTA ;  /* 0x0000000000007992 */ /* 0x0009ec0000008000 */
[----:B----4-:R-:W4:Y:S01]  /*7e90*/  FENCE.VIEW.ASYNC.S ;  /* 0x00000000000073c6 */ /* 0x010f220000000000 */
[----:B------:R-:W-:Y:S05]  /*7ea0*/  WARPSYNC.ALL ;  /* 0x0000000000007948 */ /* 0x000fea0003800000 */
[----:B------:R-:W-:Y:S01]  /*7eb0*/  BSSY B0, `(.L_x_116) ;  /* 0x000001a000007945 */ /* 0x000fe20003800000 */
[----:B----4-:R-:W-:Y:S06]  /*7ec0*/  BAR.SYNC.DEFER_BLOCKING 0x1, 0x100 ;  /* 0x0044000000007b1d */ /* 0x010fec0000010000 */
        /* <DEDUP_REMOVED lines=23> */
[----:B----4-:R-:W-:Y:S01]  /*8040*/  NOP ;  /* 0x0000000000007918 */ /* 0x010fe20000000000 */
.L_x_117:
[----:B------:R-:W-:Y:S05]  /*8050*/  BSYNC B0 ;  /* 0x0000000000007941 */ /* 0x000fea0003800000 */
.L_x_116:
        /* <DEDUP_REMOVED lines=30> */
.L_x_119:
[----:B------:R-:W-:Y:S05]  /*8240*/  BSYNC B0 ;  /* 0x0000000000007941 */ /* 0x000fea0003800000 */
.L_x_118:
[----:B------:R-:W-:Y:S04]  /*8250*/  BSSY B0, `(.L_x_120) ;  /* 0x0000004000007945 */ /* 0x000fe80003800000 */
[----:B------:R-:W-:Y:S05]  /*8260*/  @P3 BRA `(.L_x_121) ;  /* 0x0000000000083947 */ /* 0x000fea0003800000 */
[----:B------:R0:W-:Y:S01]  /*8270*/  UTMACMDFLUSH ;  /* 0x00000000000079b7 */ /* 0x0001e20000000000 */
[----:B------:R-:W-:-:S04]  /*8280*/  DEPBAR.LE SB0, 0x1 ;  /* 0x000080400000791a */ /* 0x000fc80000000000 */
.L_x_121:
[----:B------:R-:W-:Y:S05]  /*8290*/  BSYNC B0 ;  /* 0x0000000000007941 */ /* 0x000fea0003800000 */
.L_x_120:
[----:B------:R-:W-:Y:S06]  /*82a0*/  BAR.SYNC.DEFER_BLOCKING 0x1, 0x100 ;  /* 0x0044000000007b1d */ /* 0x000fec0000010000 */
[----:B------:R-:W-:Y:S04]  /*82b0*/  BSSY B0, `(.L_x_122) ;  /* 0x0000009000007945 */ /* 0x000fe80003800000 */
[----:B------:R-:W-:Y:S05]  /*82c0*/  @P0 BRA `(.L_x_123) ;  /* 0x00000000001c0947 */ /* 0x000fea0003800000 */
[----:B------:R-:W-:-:S13]  /*82d0*/  ISETP.NE.AND P0, PT, R161, 0x3, PT ;  /* 0x00000003a100780c */ /* 0x000fda0003f05270 */
[----:B------:R-:W-:Y:S05]  /*82e0*/  @!P0 BRA `(.L_x_124) ;  /* 0x0000000000048947 */ /* 0x000fea0003800000 */
[----:B------:R-:W-:Y:S01]  /*82f0*/  BPT.TRAP 0x1 ;  /* 0x000000040000795c */ /* 0x000fe20000300000 */
.L_x_124:
[----:B------:R-:W-:-:S04]  /*8300*/  ULEA UR4, UR20, UR49, 0x3 ;  /* 0x0000003114047291 */ /* 0x000fc8000f8e183f */
[----:B------:R-:W-:-:S04]  /*8310*/  UIADD3 UR4, UR4, 0x60, URZ ;  /* 0x0000006004047890 */ /* 0x000fc8000fffe03f */
[----:B------:R-:W-:-:S09]  /*8320*/  UPRMT UR4, UR59, 0x654, UR4 ;  /* 0x000006543b047896 */ /* 0x000fd20008000004 */
[----:B------:R-:W-:Y:S03]  /*8330*/  SYNCS.ARRIVE.TRANS64.RED.A1T0 RZ, [UR4], RZ ;  /* 0x000000ffffff79a7 */ /* 0x000fe60008100404 */
.L_x_123:
[----:B------:R-:W-:Y:S05]  /*8340*/  BSYNC B0 ;  /* 0x0000000000007941 */ /* 0x000fea0003800000 */
.L_x_122:
[----:B------:R-:W-:-:S04]  /*8350*/  UIADD3 UR20, UR20, 0x1, URZ ;  /* 0x0000000114147890 */ /* 0x000fc8000fffe03f */
[----:B------:R-:W-:-:S04]  /*8360*/  UISETP.NE.AND UP0, UPT, UR20, 0x4, UPT ;  /* 0x000000041400788c */ /* 0x000fc8000bf05270 */
[----:B------:R-:W-:Y:S01]  /*8370*/  USEL UR36, UR20, URZ, UP0 ;  /* 0x0000003f14247287 */ /* 0x000fe20008000000 */
[----:B------:R-:W-:Y:S11]  /*8380*/  @!P5 BRA `(.L_x_125) ;  /* 0x000000000054d947 */ /* 0x000ff60003800000 */
[----:B------:R-:W-:Y:S01]  /*8390*/  ISETP.GT.AND P0, PT, R14, -0x1, PT ;  /* 0xffffffff0e00780c */ /* 0x000fe20003f04270 */
[----:B------:R-:W-:-:S12]  /*83a0*/  BSSY B0, `(.L_x_125) ;  /* 0x0000013000007945 */ /* 0x000fd80003800000 */
[----:B------:R-:W-:Y:S05]  /*83b0*/  @P0 BRA `(.L_x_126) ;  /* 0x0000000000240947 */ /* 0x000fea0003800000 */
[----:B---3--:R-:W3:Y:S01]  /*83c0*/  S2R R3, SR_LANEID ;  /* 0x0000000000037919 */ /* 0x008ee20000000000 */
[----:B------:R-:W4:Y:S08]  /*83d0*/  REDUX.MIN UR5, R14 ;  /* 0x000000000e0573c4 */ /* 0x000f300000010000 */
[----:B--2---:R-:W2:Y:S01]  /*83e0*/  LDC.64 R4, c[0x0][0x880] ;  /* 0x00022000ff047b82 */ /* 0x004ea20000000a00 */
[----:B------:R-:W-:-:S02]  /*83f0*/  VOTEU.ANY UR4, UPT, PT ;  /* 0x0000000000047886 */ /* 0x000fc400038e0100 */
[----:B------:R-:W-:-:S06]  /*8400*/  UFLO.U32 UR4, UR4 ;  /* 0x00000004000472bd */ /* 0x000fcc00080e0000 */
[----:B---3--:R-:W-:Y:S01]  /*8410*/  ISETP.EQ.U32.AND P0, PT, R3, UR4, PT ;  /* 0x0000000403007c0c */ /* 0x008fe2000bf02070 */
[----:B----4-:R-:W-:-:S12]  /*8420*/  IMAD.U32 R3, RZ, RZ, UR5 ;  /* 0x00000005ff037e24 */ /* 0x010fd8000f8e00ff */
[----:B--2---:R2:W-:Y:S01]  /*8430*/  @P0 REDG.E.MIN.STRONG.GPU desc[UR50][R4.64], R3 ;  /* 0x000000030400098e */ /* 0x0045e2000c90e1b2 */
[----:B------:R-:W-:Y:S05]  /*8440*/  BRA `(.L_x_127) ;  /* 0x0000000000207947 */ /* 0x000fea0003800000 */
.L_x_126:
[----:B---3--:R-:W3:Y:S01]  /*8450*/  S2R R3, SR_LANEID ;  /* 0x0000000000037919 */ /* 0x008ee20000000000 */
[----:B------:R-:W4:Y:S08]  /*8460*/  REDUX.MAX.S32 UR5, R14 ;  /* 0x000000000e0573c4 */ /* 0x000f300000014200 */
[----:B--2---:R-:W2:Y:S01]  /*8470*/  LDC.64 R4, c[0x0][0x880] ;  /* 0x00022000ff047b82 */ /* 0x004ea20000000a00 */
[----:B------:R-:W-:-:S02]  /*8480*/  VOTEU.ANY UR4, UPT, PT ;  /* 0x0000000000047886 */ /* 0x000fc400038e0100 */
[----:B------:R-:W-:-:S06]  /*8490*/  UFLO.U32 UR4, UR4 ;  /* 0x00000004000472bd */ /* 0x000fcc00080e0000 */
[----:B---3--:R-:W-:Y:S01]  /*84a0*/  ISETP.EQ.U32.AND P0, PT, R3, UR4, PT ;  /* 0x0000000403007c0c */ /* 0x008fe2000bf02070 */
[----:B----4-:R-:W-:-:S12]  /*84b0*/  IMAD.U32 R3, RZ, RZ, UR5 ;  /* 0x00000005ff037e24 */ /* 0x010fd8000f8e00ff */
[----:B--2---:R3:W-:Y:S02]  /*84c0*/  @P0 REDG.E.MAX.S32.STRONG.GPU desc[UR50][R4.64], R3 ;  /* 0x000000030400098e */ /* 0x0047e4000d10e3b2 */
.L_x_127:
[----:B------:R-:W-:Y:S05]  /*84d0*/  BSYNC B0 ;  /* 0x0000000000007941 */ /* 0x000fea0003800000 */
.L_x_125:
[----:B--23--:R-:W2:Y:S01]  /*84e0*/  LDC.64 R4, c[0x0][0xc78] ;  /* 0x00031e00ff047b82 */ /* 0x00cea20000000a00 */
[----:B------:R-:W-:Y:S01]  /*84f0*/  UIADD3 UR39, UP0, UR39, UR54, URZ ;  /* 0x0000003627277290 */ /* 0x000fe2000ff1e03f */
[----:B------:R-:W-:Y:S01]  /*8500*/  PRMT R3, RZ, 0x7610, R3 ;  /* 0x00007610ff037816 */ /* 0x000fe20000000003 */
[----:B------:R-:W-:Y:S01]  /*8510*/  UMOV UR43, 0xffffffff ;  /* 0xffffffff002b7882 */ /* 0x000fe20000000000 */
[----:B------:R-:W-:Y:S01]  /*8520*/  UMOV UR48, 0xffffffff ;  /* 0xffffffff00307882 */ /* 0x000fe20000000000 */
[----:B------:R-:W-:Y:S01]  /*8530*/  UIADD3.X UR38, UR38, UR58, URZ, UP0, !UPT ;  /* 0x0000003a26267290 */ /* 0x000fe200087fe43f */
[----:B------:R-:W-:Y:S01]  /*8540*/  UMOV UR47, 0xffffffff ;  /* 0xffffffff002f7882 */ /* 0x000fe20000000000 */
[----:B--2---:R-:W-:-:S04]  /*8550*/  ISETP.LE.U32.AND P0, PT, R4, UR39, PT ;  /* 0x0000002704007c0c */ /* 0x004fc8000bf03070 */
[----:B------:R-:W-:-:S05]  /*8560*/  IMAD.U32 R4, RZ, RZ, UR38 ;  /* 0x00000026ff047e24 */ /* 0x000fca000f8e00ff */
[----:B------:R-:W-:-:S13]  /*8570*/  ISETP.GE.U32.AND.EX P0, PT, R4, R5, PT, P0 ;  /* 0x000000050400720c */ /* 0x000fda0003f06100 */
[----:B------:R-:W-:Y:S05]  /*8580*/  @P0 BRA `(.L_x_128) ;  /* 0x0000000400700947 */ /* 0x000fea0003800000 */
[----:B------:R-:W2:Y:S01]  /*8590*/  S2UR UR6, SR_CTAID.X ;  /* 0x00000000000679c3 */ /* 0x000ea20000002500 */
[----:B------:R-:W-:Y:S01]  /*85a0*/  ULDC.64 UR12, c[0x0][0xc50] ;  /* 0x00031400000c7ab9 */ /* 0x000fe20000000a00 */
[----:B------:R-:W-:Y:S01]  /*85b0*/  ULDC UR4, c[0x0][0x150] ;  /* 0x0000540000047ab9 */ /* 0x000fe20000000800 */
[----:B------:R-:W-:Y:S01]  /*85c0*/  ISETP.NE.U32.AND P0, PT, RZ, UR12, PT ;  /* 0x0000000cff007c0c */ /* 0x000fe2000bf05070 */
[----:B------:R-:W-:Y:S01]  /*85d0*/  UMOV UR10, UR39 ;  /* 0x00000027000a7c82 */ /* 0x000fe20008000000 */
[----:B------:R-:W-:Y:S01]  /*85e0*/  UMOV UR11, UR38 ;  /* 0x00000026000b7c82 */ /* 0x000fe20008000000 */
[----:B------:R-:W-:Y:S01]  /*85f0*/  ULDC UR15, c[0x0][0xc58] ;  /* 0x00031600000f7ab9 */ /* 0x000fe20000000800 */
[----:B------:R-:W-:Y:S01]  /*8600*/  ISETP.NE.AND.EX P0, PT, RZ, UR13, PT, P0 ;  /* 0x0000000dff007c0c */ /* 0x000fe2000bf05300 */
[----:B------:R-:W3:Y:S01]  /*8610*/  S2UR UR18, SR_CTAID.Y ;  /* 0x00000000001279c3 */ /* 0x000ee20000002600 */
[----:B------:R-:W-:Y:S01]  /*8620*/  ULDC UR16, c[0x0][0x154] ;  /* 0x0000550000107ab9 */ /* 0x000fe20000000800 */
[----:B--2---:R-:W-:-:S05]  /*8630*/  I2FP.F32.U32 R3, UR6 ;  /* 0x0000000600037c45 */ /* 0x004fca0008201000 */
[----:B------:R-:W-:-:S04]  /*8640*/  FMUL R3, R3, UR4 ;  /* 0x0000000403037c20 */ /* 0x000fc80008400000 */
[----:B------:R2:W4:Y:S01]  /*8650*/  F2I.U32.TRUNC.NTZ R4, R3 ;  /* 0x0000000300047305 */ /* 0x000522000020f000 */
[----:B---3--:R-:W-:Y:S05]  /*8660*/  @!P0 BRA `(.L_x_129) ;  /* 0x0000000000288947 */ /* 0x008fea0003800000 */
        /* <DEDUP_REMOVED lines=10> */
.L_x_129:
[----:B------:R-:W-:Y:S01]  /*8710*/  USHF.R.U64 UR47, UR10, UR15, UR11 ;  /* 0x0000000f0a2f7299 */ /* 0x000fe2000800120b */
[----:B--2---:R-:W-:Y:S01]  /*8720*/  I2FP.F32.U32 R3, UR18 ;  /* 0x0000001200037c45 */ /* 0x004fe20008201000 */
[----:B------:R-:W-:Y:S01]  /*8730*/  USHF.R.U32.HI UR4, URZ, UR15, UR11 ;  /* 0x0000000f3f047299 */ /* 0x000fe2000801160b */
[----:B----4-:R-:W-:Y:S01]  /*8740*/  R2UR UR14, R4 ;  /* 0x00000000040e72ca */ /* 0x010fe200000e0000 */
[----:B------:R-:W-:Y:S02]  /*8750*/  UIADD3 UR10, UP0, URZ, -UR47, URZ ;  /* 0x8000002f3f0a7290 */ /* 0x000fe4000ff1e03f */
[----:B------:R-:W-:Y:S01]  /*8760*/  FMUL R3, R3, UR16 ;  /* 0x0000001003037c20 */ /* 0x000fe20008400000 */
[----:B------:R-:W-:Y:S01]  /*8770*/  ULDC.64 UR12, c[0x0][0xc48] ;  /* 0x00031200000c7ab9 */ /* 0x000fe20000000a00 */
[----:B------:R-:W-:Y:S01]  /*8780*/  UIADD3.X UR4, URZ, ~UR4, URZ, UP0, !UPT ;  /* 0x800000043f047290 */ /* 0x000fe200087fe43f */
[----:B------:R-:W-:Y:S01]  /*8790*/  UMOV UR5, UR38 ;  /* 0x0000002600057c82 */ /* 0x000fe20008000000 */
[----:B------:R-:W-:-:S02]  /*87a0*/  ULDC UR11, c[0x0][0xc40] ;  /* 0x00031000000b7ab9 */ /* 0x000fc40000000800 */
[----:B------:R-:W2:Y:S01]  /*87b0*/  F2I.U32.TRUNC.NTZ R3, R3 ;  /* 0x0000000300037305 */ /* 0x000ea2000020f000 */
[----:B------:R-:W-:Y:S01]  /*87c0*/  UIMAD UR7, UR4, UR12, URZ ;  /* 0x0000000c040772a4 */ /* 0x000fe2000f8e023f */
[----:B------:R-:W-:Y:S02]  /*87d0*/  ULDC UR21, c[0x0][0xc80] ;  /* 0x0003200000157ab9 */ /* 0x000fe40000000800 */
[----:B------:R-:W-:Y:S01]  /*87e0*/  UMOV UR4, UR39 ;  /* 0x0000002700047c82 */ /* 0x000fe20008000000 */
[----:B------:R-:W-:Y:S01]  /*87f0*/  ULDC UR17, c[0x0][0xc30] ;  /* 0x00030c0000117ab9 */ /* 0x000fe20000000800 */
[----:B------:R-:W-:Y:S02]  /*8800*/  UIMAD.WIDE.U32 UR8, UR10, UR12, UR4 ;  /* 0x0000000c0a0872a5 */ /* 0x000fe4000f8e0004 */
[----:B------:R-:W-:Y:S01]  /*8810*/  UIMAD UR10, UR10, UR13, UR7 ;  /* 0x0000000d0a0a72a4 */ /* 0x000fe2000f8e0207 */
[----:B------:R-:W-:Y:S01]  /*8820*/  UMOV UR12, 0xffffffff ;  /* 0xffffffff000c7882 */ /* 0x000fe20000000000 */
[----:B------:R-:W-:-:S02]  /*8830*/  ULDC.64 UR4, c[0x0][0xc68] ;  /* 0x00031a0000047ab9 */ /* 0x000fc40000000a00 */
[----:B------:R-:W-:Y:S01]  /*8840*/  UIADD3 UR10, UR9, UR10, URZ ;  /* 0x0000000a090a7290 */ /* 0x000fe2000fffe03f */
[----:B------:R-:W-:Y:S01]  /*8850*/  ISETP.NE.U32.AND P0, PT, RZ, UR4, PT ;  /* 0x00000004ff007c0c */ /* 0x000fe2000bf05070 */
[----:B------:R-:W-:Y:S01]  /*8860*/  USHF.L.U32 UR13, UR12, UR21, URZ ;  /* 0x000000150c0d7299 */ /* 0x000fe2000800063f */
[----:B--2---:R-:W-:Y:S01]  /*8870*/  R2UR UR16, R3 ;  /* 0x00000000031072ca */ /* 0x004fe200000e0000 */
[----:B------:R-:W-:Y:S01]  /*8880*/  USHF.R.U64 UR8, UR8, UR11, UR10 ;  /* 0x0000000b08087299 */ /* 0x000fe2000800120a */
[----:B------:R-:W-:Y:S01]  /*8890*/  ISETP.NE.AND.EX P0, PT, RZ, UR5, PT, P0 ;  /* 0x00000005ff007c0c */ /* 0x000fe2000bf05300 */
[----:B------:R-:W-:Y:S02]  /*88a0*/  USHF.R.U32.HI UR10, URZ, UR11, UR10 ;  /* 0x0000000b3f0a7299 */ /* 0x000fe4000801160a */
[----:B------:R-:W-:Y:S02]  /*88b0*/  ULOP3.LUT UR22, URZ, UR13, URZ, 0x33, !UPT ;  /* 0x0000000d3f167292 */ /* 0x000fe4000f8e333f */
[----:B------:R-:W-:-:S02]  /*88c0*/  USHF.R.U64 UR13, UR8, UR17, UR10 ;  /* 0x00000011080d7299 */ /* 0x000fc4000800120a */
[----:B------:R-:W-:Y:S01]  /*88d0*/  USHF.R.U32.HI UR10, URZ, UR17, UR10 ;  /* 0x000000113f0a7299 */ /* 0x000fe2000801160a */
[----:B------:R-:W-:Y:S01]  /*88e0*/  UMOV UR19, 0x1 ;  /* 0x0000000100137882 */ /* 0x000fe20000000000 */
[----:B------:R-:W-:Y:S02]  /*88f0*/  UIADD3 UR14, -UR14, URZ, URZ ;  /* 0x0000003f0e0e7290 */ /* 0x000fe4000fffe13f */
[----:B------:R-:W-:Y:S02]  /*8900*/  USHF.L.U32 UR12, UR19, UR21, URZ ;  /* 0x00000015130c7299 */ /* 0x000fe4000800063f */
[----:B------:R-:W-:Y:S01]  /*8910*/  USHF.R.U64 UR19, UR13, UR21, UR10 ;  /* 0x000000150d137299 */ /* 0x000fe2000800120a */
[----:B------:R-:W-:Y:S01]  /*8920*/  ULDC UR15, c[0x0][0x144] ;  /* 0x00005100000f7ab9 */ /* 0x000fe20000000800 */
[----:B------:R-:W-:Y:S01]  /*8930*/  ULDC UR7, c[0x0][0xc28] ;  /* 0x00030a0000077ab9 */ /* 0x000fe20000000800 */
[----:B------:R-:W-:Y:S02]  /*8940*/  UIADD3 UR20, -UR16, URZ, URZ ;  /* 0x0000003f10147290 */ /* 0x000fe4000fffe13f */
[----:B------:R-:W-:-:S02]  /*8950*/  USHF.R.U32.HI UR17, URZ, UR21, UR10 ;  /* 0x000000153f117299 */ /* 0x000fc4000801160a */
[----:B------:R-:W-:Y:S02]  /*8960*/  UIADD3 UR9, UR7, -0x1, URZ ;  /* 0xffffffff07097890 */ /* 0x000fe4000fffe03f */
[----:B------:R-:W-:Y:S01]  /*8970*/  UIMAD UR43, UR15, UR14, UR6 ;  /* 0x0000000e0f2b72a4 */ /* 0x000fe2000f8e0206 */
[----:B------:R-:W-:Y:S01]  /*8980*/  ULDC UR24, c[0x0][0x148] ;  /* 0x0000520000187ab9 */ /* 0x000fe20000000800 */
[----:B------:R-:W-:Y:S01]  /*8990*/  ULDC UR21, c[0x0][0xc70] ;  /* 0x00031c0000157ab9 */ /* 0x000fe20000000800 */
[----:B------:R-:W-:Y:S01]  /*89a0*/  ULDC UR23, c[0x0][0xc60] ;  /* 0x0003180000177ab9 */ /* 0x000fe20000000800 */
        /* <DEDUP_REMOVED lines=12> */
.L_x_130:
[----:B------:R-:W-:Y:S01]  /*8a70*/  UISETP.NE.AND UP0, UPT, UR53, URZ, UPT ;  /* 0x0000003f3500728c */ /* 0x000fe2000bf05270 */
[----:B------:R-:W-:Y:S01]  /*8a80*/  IMAD.MOV.U32 R3, RZ, RZ, 0x1 ;  /* 0x00000001ff037424 */ /* 0x000fe200078e00ff */
[----:B------:R-:W-:Y:S02]  /*8a90*/  USHF.R.U64 UR4, UR16, UR21, UR17 ;  /* 0x0000001510047299 */ /* 0x000fe40008001211 */
[----:B------:R-:W-:Y:S02]  /*8aa0*/  ULOP3.LUT UR13, UR13, UR22, URZ, 0xc0, !UPT ;  /* 0x000000160d0d7292 */ /* 0x000fe4000f8ec03f */
[----:B------:R-:W-:Y:S02]  /*8ab0*/  UIADD3 UR5, -UR4, URZ, URZ ;  /* 0x0000003f04057290 */ /* 0x000fe4000fffe13f */
[----:B------:R-:W-:Y:S02]  /*8ac0*/  UIMAD UR12, UR12, UR4, UR13 ;  /* 0x000000040c0c72a4 */ /* 0x000fe4000f8e020d */
[----:B------:R-:W-:-:S02]  /*8ad0*/  ULOP3.LUT UR9, UR8, UR9, URZ, 0xc0, !UPT ;  /* 0x0000000908097292 */ /* 0x000fc4000f8ec03f */
[----:B------:R-:W-:Y:S02]  /*8ae0*/  @UP0 UIMAD UR43, UR24, UR20, UR18 ;  /* 0x00000014182b02a4 */ /* 0x000fe4000f8e0212 */
[----:B------:R-:W-:-:S03]  /*8af0*/  UIMAD UR4, UR5, UR23, UR19 ;  /* 0x00000017050472a4 */ /* 0x000fc6000f8e0213 */
[----:B------:R-:W-:Y:S01]  /*8b00*/  ULDC UR5, c[0x0][0xc38] ;  /* 0x00030e0000057ab9 */ /* 0x000fe20000000800 */
[----:B------:R-:W-:Y:S02]  /*8b10*/  UIMAD UR4, UR4, UR7, UR9 ;  /* 0x00000007040472a4 */ /* 0x000fe4000f8e0209 */
[----:B------:R-:W-:-:S04]  /*8b20*/  UIMAD UR43, UR12, UR5, UR43 ;  /* 0x000000050c2b72a4 */ /* 0x000fc8000f8e022b */
[----:B------:R-:W-:Y:S02]  /*8b30*/  USEL UR48, UR4, UR43, !UP0 ;  /* 0x0000002b04307287 */ /* 0x000fe4000c000000 */
[----:B------:R-:W-:-:S12]  /*8b40*/  USEL UR43, UR43, UR4, !UP0 ;  /* 0x000000042b2b7287 */ /* 0x000fd8000c000000 */
.L_x_128:
[----:B------:R-:W-:Y:S01]  /*8b50*/  UIADD3 UR42, UR52, UR42, URZ ;  /* 0x0000002a342a7290 */ /* 0x000fe2000fffe03f */
[----:B------:R-:W-:Y:S01]  /*8b60*/  LOP3.LUT P0, RZ, R3, 0xff, RZ, 0xc0, !PT ;  /* 0x000000ff03ff7812 */ /* 0x000fe2000780c0ff */
[----:B------:R-:W-:Y:S01]  /*8b70*/  UIADD3 UR40, UR40, 0x4, URZ ;  /* 0x0000000428287890 */ /* 0x000fe2000fffe03f */
[----:B------:R-:W-:Y:S01]  /*8b80*/  IMAD.MOV.U32 R143, RZ, RZ, R0 ;  /* 0x000000ffff8f7224 */ /* 0x000fe200078e0000 */
[----:B------:R-:W-:Y:S02]  /*8b90*/  USHF.R.U32.HI UR4, URZ, 0x2, UR42 ;  /* 0x000000023f047899 */ /* 0x000fe4000801162a */
[----:B------:R-:W-:Y:S02]  /*8ba0*/  UISETP.GT.U32.AND UP0, UPT, UR42, 0x3, UPT ;  /* 0x000000032a00788c */ /* 0x000fe4000bf04070 */
[----:B------:R-:W-:Y:S02]  /*8bb0*/  ULOP3.LUT UR4, UR4, 0x1, URZ, 0xc0, !UPT ;  /* 0x0000000104047892 */ /* 0x000fe4000f8ec03f */
[----:B------:R-:W-:-:S02]  /*8bc0*/  UISETP.LT.U32.AND UP0, UPT, UR52, 0x4, UP0 ;  /* 0x000000043400788c */ /* 0x000fc40008701070 */
[----:B------:R-:W-:Y:S02]  /*8bd0*/  UISETP.NE.U32.AND UP1, UPT, UR4, 0x1, UPT ;  /* 0x000000010400788c */ /* 0x000fe4000bf25070 */
[----:B------:R-:W-:Y:S02]  /*8be0*/  USEL UR5, URZ, 0x1, !UP0 ;  /* 0x000000013f057887 */ /* 0x000fe4000c000000 */
[----:B------:R-:W-:Y:S02]  /*8bf0*/  UISETP.GT.U32.AND UP1, UPT, UR52, 0x3, !UP1 ;  /* 0x000000033400788c */ /* 0x000fe4000cf24070 */
[----:B------:R-:W-:Y:S02]  /*8c00*/  ULOP3.LUT UR42, UR42, 0x3, URZ, 0xc0, !UPT ;  /* 0x000000032a2a7892 */ /* 0x000fe4000f8ec03f */
[----:B------:R-:W-:-:S04]  /*8c10*/  USEL UR4, URZ, 0x1, !UP1 ;  /* 0x000000013f047887 */ /* 0x000fc8000c800000 */
[----:B------:R-:W-:Y:S01]  /*8c20*/  ULOP3.LUT UR41, UR4, UR41, UR5, 0x96, !UPT ;  /* 0x0000002904297292 */ /* 0x000fe2000f8e9605 */
[----:B------:R-:W-:Y:S11]  /*8c30*/  @P0 BRA `(.L_x_131) ;  /* 0xffffff8c001c0947 */ /* 0x000ff6000383ffff */
[----:B------:R-:W-:-:S13]  /*8c40*/  PLOP3.LUT P0, PT, PT, PT, PT, 0x8, 0x0 ;  /* 0x000000000000781c */ /* 0x000fda0003f0e170 */
.L_x_19:
[----:B------:R-:W-:Y:S05]  /*8c50*/  @P0 BRA `(.L_x_13) ;  /* 0x0000003c002c0947 */ /* 0x000fea0003800000 */
[----:B------:R-:W-:Y:S01]  /*8c60*/  ULDC.64 UR6, c[0x0][0x588] ;  /* 0x0001620000067ab9 */ /* 0x000fe20000000a00 */
[----:B------:R-:W-:Y:S01]  /*8c70*/  LOP3.LUT P1, RZ, R152, 0x20, RZ, 0xc0, !PT ;  /* 0x0000002098ff7812 */ /* 0x000fe2000782c0ff */
[----:B------:R-:W-:-:S04]  /*8c80*/  DEPBAR.LE SB0, 0x0 ;  /* 0x000080000000791a */ /* 0x000fc80000000000 */
[----:B------:R-:W-:Y:S01]  /*8c90*/  ISETP.NE.U32.AND P0, PT, RZ, UR6, PT ;  /* 0x00000006ff007c0c */ /* 0x000fe2000bf05070 */
[----:B------:R-:W-:Y:S01]  /*8ca0*/  BSSY B0, `(.L_x_132) ;  /* 0x0000015000007945 */ /* 0x000fe20003800000 */
[----:B------:R-:W-:Y:S02]  /*8cb0*/  ISETP.NE.AND.EX P1, PT, R45, RZ, PT, P1 ;  /* 0x000000ff2d00720c */ /* 0x000fe40003f25310 */
[----:B------:R-:W-:-:S13]  /*8cc0*/  ISETP.NE.AND.EX P0, PT, RZ, UR7, PT, P0 ;  /* 0x00000007ff007c0c */ /* 0x000fda000bf05300 */
[----:B------:R-:W-:Y:S05]  /*8cd0*/  @P0 BRA P1, `(.L_x_133) ;  /* 0x0000000000440947 */ /* 0x000fea0000800000 */
[----:B------:R-:W-:-:S04]  /*8ce0*/  ISETP.NE.U32.AND P0, PT, R43, RZ, PT ;  /* 0x000000ff2b00720c */ /* 0x000fc80003f05070 */
[----:B------:R-:W-:-:S13]  /*8cf0*/  ISETP.NE.AND.EX P0, PT, R45, RZ, PT, P0 ;  /* 0x000000ff2d00720c */ /* 0x000fda0003f05300 */
[----:B------:R-:W-:Y:S05]  /*8d00*/  @!P0 BRA `(.L_x_134) ;  /* 0x00000000002c8947 */ /* 0x000fea0003800000 */
[----:B------:R-:W-:-:S13]  /*8d10*/  LOP3.LUT P0, RZ, R22, 0xff, RZ, 0xc0, !PT ;  /* 0x000000ff16ff7812 */ /* 0x000fda000780c0ff */
[----:B------:R-:W-:Y:S05]  /*8d20*/  @!P0 BRA `(.L_x_135) ;  /* 0x0000000000108947 */ /* 0x000fea0003800000 */
[----:B------:R-:W-:-:S13]  /*8d30*/  FSETP.NEU.AND P0, PT, R89, RZ, PT ;  /* 0x000000ff5900720b */ /* 0x000fda0003f0d000 */
[----:B------:R-:W-:Y:S05]  /*8d40*/  @!P0 BREAK B0 ;  /* 0x0000000000008942 */ /* 0x000fea0003800000 */
[----:B------:R-:W-:Y:S05]  /*8d50*/  @P0 BRA `(.L_x_133) ;  /* 0x0000000000240947 */ /* 0x000fea0003800000 */
[----:B------:R-:W-:Y:S05]  /*8d60*/  BRA `(.L_x_13) ;  /* 0x0000003800e87947 */ /* 0x000fea0003800000 */
.L_x_135:
[----:B------:R-:W-:-:S04]  /*8d70*/  ISETP.NE.U32.AND P0, PT, RZ, UR6, PT ;  /* 0x00000006ff007c0c */ /* 0x000fc8000bf05070 */
[----:B------:R-:W-:-:S13]  /*8d80*/  ISETP.NE.AND.EX P0, PT, RZ, UR7, PT, P0 ;  /* 0x00000007ff007c0c */ /* 0x000fda000bf05300 */
[----:B------:R-:W-:Y:S05]  /*8d90*/  @!P0 BREAK B0 ;  /* 0x0000000000008942 */ /* 0x000fea0003800000 */
[----:B------:R-:W-:Y:S05]  /*8da0*/  @P0 BRA `(.L_x_133) ;  /* 0x0000000000100947 */ /* 0x000fea0003800000 */
[----:B------:R-:W-:Y:S05]  /*8db0*/  BRA `(.L_x_13) ;  /* 0x0000003800d47947 */ /* 0x000fea0003800000 */
.L_x_134:
[----:B------:R-:W-:-:S13]  /*8dc0*/  FSETP.NEU.AND P0, PT, R89, RZ, PT ;  /* 0x000000ff5900720b */ /* 0x000fda0003f0d000 */
[----:B------:R-:W-:Y:S05]  /*8dd0*/  @!P0 BREAK B0 ;  /* 0x0000000000008942 */ /* 0x000fea0003800000 */
[----:B------:R-:W-:Y:S05]  /*8de0*/  @!P0 BRA `(.L_x_13) ;  /* 0x0000003800c88947 */ /* 0x000fea0003800000 */
.L_x_133:
[----:B-1----:R-:W-:Y:S05]  /*8df0*/  BSYNC B0 ;  /* 0x0000000000007941 */ /* 0x002fea0003800000 */
.L_x_132:
[----:B------:R-:W-:-:S04]  /*8e00*/  LOP3.LUT R2, R2, 0x1, RZ, 0xfc, !PT ;  /* 0x0000000102027812 */ /* 0x000fc800078efcff */
[----:B------:R-:W-:-:S13]  /*8e10*/  ISETP.NE.AND P0, PT, R2, 0x3, PT ;  /* 0x000000030200780c */ /* 0x000fda0003f05270 */
[----:B------:R-:W-:Y:S05]  /*8e20*/  @!P0 BRA `(.L_x_136) ;  /* 0x0000000000048947 */ /* 0x000fea0003800000 */
[----:B------:R-:W-:Y:S01]  /*8e30*/  BPT.TRAP 0x1 ;  /* 0x000000040000795c */ /* 0x000fe20000300000 */
.L_x_136:
[----:B------:R-:W1:Y:S01]  /*8e40*/  S2UR UR5, SR_CgaCtaId ;  /* 0x00000000000579c3 */ /* 0x000e620000008800 */
[----:B------:R-:W-:Y:S02]  /*8e50*/  UMOV UR4, 0x400 ;  /* 0x0000040000047882 */ /* 0x000fe40000000000 */
[----:B-1----:R-:W-:-:S04]  /*8e60*/  ULEA UR4, UR5, UR4, 0x18 ;  /* 0x0000000405047291 */ /* 0x002fc8000f8ec03f */
[----:B------:R-:W-:-:S04]  /*8e70*/  ULEA UR4, UR36, UR4, 0x3 ;  /* 0x0000000424047291 */ /* 0x000fc8000f8e183f */
[----:B------:R-:W-:-:S04]  /*8e80*/  UIADD3 UR4, UR4, 0x60, URZ ;  /* 0x0000006004047890 */ /* 0x000fc8000fffe03f */
[----:B------:R-:W-:-:S09]  /*8e90*/  UPRMT UR4, UR5, 0x654, UR4 ;  /* 0x0000065405047896 */ /* 0x000fd20008000004 */
[----:B------:R-:W-:Y:S01]  /*8ea0*/  SYNCS.ARRIVE.TRANS64.RED.A1T0 RZ, [UR4], RZ ;  /* 0x000000ffffff79a7 */ /* 0x000fe20008100404 */
[----:B------:R-:W-:Y:S05]  /*8eb0*/  BRA `(.L_x_13) ;  /* 0x0000003800947947 */ /* 0x000fea0003800000 */
.L_x_12:
[----:B------:R-:W2:Y:S01]  /*8ec0*/  LDC.64 R8, c[0x0][0xc78] ;  /* 0x00031e00ff087b82 */ /* 0x000ea20000000a00 */
[----:B------:R-:W-:Y:S01]  /*8ed0*/  IMAD.U32 R6, RZ, RZ, UR38 ;  /* 0x00000026ff067e24 */ /* 0x000fe2000f8e00ff */
[----:B------:R-:W-:Y:S01]  /*8ee0*/  UMOV UR42, 0xffffffff ;  /* 0xffffffff002a7882 */ /* 0x000fe20000000000 */
[----:B------:R-:W-:Y:S01]  /*8ef0*/  UMOV UR11, 0xffffffff ;  /* 0xffffffff000b7882 */ /* 0x000fe20000000000 */
[----:B------:R-:W-:Y:S01]  /*8f00*/  UMOV UR44, 0xffffffff ;  /* 0xffffffff002c7882 */ /* 0x000fe20000000000 */
[----:B------:R-:W-:Y:S02]  /*8f10*/  PRMT R3, RZ, 0x7610, R3 ;  /* 0x00007610ff037816 */ /* 0x000fe40000000003 */
[----:B--2---:R-:W-:-:S04]  /*8f20*/  ISETP.LE.U32.AND P1, PT, R8, UR39, PT ;  /* 0x0000002708007c0c */ /* 0x004fc8000bf23070 */
[----:B------:R-:W-:-:S13]  /*8f30*/  ISETP.GE.U32.AND.EX P1, PT, R6, R9, PT, P1 ;  /* 0x000000090600720c */ /* 0x000fda0003f26110 */
        /* <DEDUP_REMOVED lines=18> */
.L_x_138:
[----:B------:R-:W-:Y:S02]  /*9060*/  USHF.R.U64 UR44, UR12, UR17, UR13 ;  /* 0x000000110c2c7299 */ /* 0x000fe4000800120d */
[----:B------:R-:W-:Y:S02]  /*9070*/  USHF.R.U32.HI UR4, URZ, UR17, UR13 ;  /* 0x000000113f047299 */ /* 0x000fe4000801160d */
[----:B------:R-:W-:Y:S01]  /*9080*/  UIADD3 UR11, UP0, URZ, -UR44, URZ ;  /* 0x8000002c3f0b7290 */ /* 0x000fe2000ff1e03f */
[----:B------:R-:W-:Y:S01]  /*9090*/  ULDC.64 UR12, c[0x0][0xc48] ;  /* 0x00031200000c7ab9 */ /* 0x000fe20000000a00 */
[----:B------:R-:W-:Y:S02]  /*90a0*/  UMOV UR5, UR38 ;  /* 0x0000002600057c82 */ /* 0x000fe40008000000 */
[----:B------:R-:W-:Y:S02]  /*90b0*/  UIADD3.X UR4, URZ, ~UR4, URZ, UP0, !UPT ;  /* 0x800000043f047290 */ /* 0x000fe400087fe43f */
[----:B------:R-:W-:-:S02]  /*90c0*/  UISETP.NE.AND UP1, UPT, UR53, URZ, UPT ;  /* 0x0000003f3500728c */ /* 0x000fc4000bf25270 */
[----:B------:R-:W-:Y:S01]  /*90d0*/  UIMAD UR10, UR4, UR12, URZ ;  /* 0x0000000c040a72a4 */ /* 0x000fe2000f8e023f */
[----:B------:R-:W-:Y:S02]  /*90e0*/  ULDC UR20, c[0x0][0xc80] ;  /* 0x0003200000147ab9 */ /* 0x000fe40000000800 */
[----:B------:R-:W-:Y:S01]  /*90f0*/  UMOV UR4, UR39 ;  /* 0x0000002700047c82 */ /* 0x000fe20008000000 */
[----:B------:R-:W-:Y:S01]  /*9100*/  ULDC UR21, c[0x0][0xc70] ;  /* 0x00031c0000157ab9 */ /* 0x000fe20000000800 */
[----:B------:R-:W-:Y:S02]  /*9110*/  UIMAD.WIDE.U32 UR4, UR11, UR12, UR4 ;  /* 0x0000000c0b0472a5 */ /* 0x000fe4000f8e0004 */
[----:B------:R-:W-:Y:S01]  /*9120*/  UIMAD UR11, UR11, UR13, UR10 ;  /* 0x0000000d0b0b72a4 */ /* 0x000fe2000f8e020a */
[----:B------:R-:W-:Y:S01]  /*9130*/  ULDC UR12, c[0x0][0xc40] ;  /* 0x00031000000c7ab9 */ /* 0x000fe20000000800 */
[----:B------:R-:W-:Y:S02]  /*9140*/  @UP1 UIMAD UR6, UR8, UR9, UR7 ;  /* 0x00000009080612a4 */ /* 0x000fe4000f8e0207 */
[----:B------:R-:W-:Y:S01]  /*9150*/  UIADD3 UR5, UR5, UR11, URZ ;  /* 0x0000000b05057290 */ /* 0x000fe2000fffe03f */
[----:B------:R-:W-:Y:S01]  /*9160*/  ULDC UR13, c[0x0][0xc30] ;  /* 0x00030c00000d7ab9 */ /* 0x000fe20000000800 */
[----:B------:R-:W-:-:S02]  /*9170*/  UMOV UR8, 0xffffffff ;  /* 0xffffffff00087882 */ /* 0x000fc40000000000 */
[----:B------:R-:W-:Y:S02]  /*9180*/  USHF.R.U64 UR16, UR4, UR12, UR5 ;  /* 0x0000000c04107299 */ /* 0x000fe40008001205 */
[----:B------:R-:W-:Y:S02]  /*9190*/  USHF.R.U32.HI UR7, URZ, UR12, UR5 ;  /* 0x0000000c3f077299 */ /* 0x000fe40008011605 */
[----:B------:R-:W-:Y:S01]  /*91a0*/  USHF.L.U32 UR9, UR8, UR20, URZ ;  /* 0x0000001408097299 */ /* 0x000fe2000800063f */
[----:B------:R-:W-:Y:S01]  /*91b0*/  ULDC.64 UR4, c[0x0][0xc68] ;  /* 0x00031a0000047ab9 */ /* 0x000fe20000000a00 */
[----:B------:R-:W-:Y:S01]  /*91c0*/  USHF.R.U64 UR17, UR16, UR13, UR7 ;  /* 0x0000000d10117299 */ /* 0x000fe20008001207 */
[----:B------:R-:W-:Y:S01]  /*91d0*/  ISETP.NE.U32.AND P1, PT, RZ, UR4, PT ;  /* 0x00000004ff007c0c */ /* 0x000fe2000bf25070 */
[----:B------:R-:W-:Y:S01]  /*91e0*/  USHF.R.U32.HI UR7, URZ, UR13, UR7 ;  /* 0x0000000d3f077299 */ /* 0x000fe20008011607 */
[----:B------:R-:W-:Y:S02]  /*91f0*/  ULDC UR10, c[0x0][0xc28] ;  /* 0x00030a00000a7ab9 */ /* 0x000fe40000000800 */
[----:B------:R-:W-:Y:S01]  /*9200*/  ISETP.NE.AND.EX P1, PT, RZ, UR5, PT, P1 ;  /* 0x00000005ff007c0c */ /* 0x000fe2000bf25310 */
[----:B------:R-:W-:-:S02]  /*9210*/  USHF.R.U64 UR18, UR17, UR20, UR7 ;  /* 0x0000001411127299 */ /* 0x000fc40008001207 */
[----:B------:R-:W-:Y:S02]  /*9220*/  USHF.R.U32.HI UR8, URZ, UR20, UR7 ;  /* 0x000000143f087299 */ /* 0x000fe40008011607 */
[----:B------:R-:W-:Y:S02]  /*9230*/  UIADD3 UR19, UR10, -0x1, URZ ;  /* 0xffffffff0a137890 */ /* 0x000fe4000fffe03f */
[----:B------:R-:W-:Y:S01]  /*9240*/  ULOP3.LUT UR24, URZ, UR9, URZ, 0x33, !UPT ;  /* 0x000000093f187292 */ /* 0x000fe2000f8e333f */
[----:B------:R-:W-:Y:S01]  /*9250*/  ULDC UR22, c[0x0][0xc60] ;  /* 0x0003180000167ab9 */ /* 0x000fe20000000800 */
[----:B------:R-:W-:Y:S01]  /*9260*/  UMOV UR23, 0x1 ;  /* 0x0000000100177882 */ /* 0x000fe20000000000 */
[----:B------:R-:W-:-:S03]  /*9270*/  UMOV UR7, UR18 ;  /* 0x0000001200077c82 */ /* 0x000fc60008000000 */
[----:B------:R-:W-:Y:S06]  /*9280*/  @!P1 BRA `(.L_x_139) ;  /* 0x0000000000309947 */ /* 0x000fec0003800000 */
        /* <DEDUP_REMOVED lines=12> */
.L_x_139:
[----:B------:R-:W-:Y:S01]  /*9350*/  USHF.R.U64 UR5, UR7, UR21, UR8 ;  /* 0x0000001507057299 */ /* 0x000fe20008001208 */
[----:B------:R-:W-:Y:S01]  /*9360*/  IMAD.MOV.U32 R3, RZ, RZ, 0x1 ;  /* 0x00000001ff037424 */ /* 0x000fe200078e00ff */
[----:B------:R-:W-:Y:S02]  /*9370*/  USHF.L.U32 UR23, UR23, UR20, URZ ;  /* 0x0000001417177299 */ /* 0x000fe4000800063f */
[----:B------:R-:W-:Y:S02]  /*9380*/  ULOP3.LUT UR4, UR17, UR24, URZ, 0xc0, !UPT ;  /* 0x0000001811047292 */ /* 0x000fe4000f8ec03f */
[----:B------:R-:W-:Y:S02]  /*9390*/  UIADD3 UR7, -UR5, URZ, URZ ;  /* 0x0000003f05077290 */ /* 0x000fe4000fffe13f */
[----:B------:R-:W-:Y:S02]  /*93a0*/  UIMAD UR5, UR23, UR5, UR4 ;  /* 0x00000005170572a4 */ /* 0x000fe4000f8e0204 */
[----:B------:R-:W-:-:S02]  /*93b0*/  ULOP3.LUT UR16, UR16, UR19, URZ, 0xc0, !UPT ;  /* 0x0000001310107292 */ /* 0x000fc4000f8ec03f */
[----:B------:R-:W-:Y:S02]  /*93c0*/  UIMAD UR4, UR7, UR22, UR18 ;  /* 0x00000016070472a4 */ /* 0x000fe4000f8e0212 */
[----:B------:R-:W-:Y:S01]  /*93d0*/  UISETP.NE.AND UP0, UPT, UR53, URZ, UPT ;  /* 0x0000003f3500728c */ /* 0x000fe2000bf05270 */
[----:B------:R-:W-:Y:S01]  /*93e0*/  ULDC UR7, c[0x0][0xc38] ;  /* 0x00030e0000077ab9 */ /* 0x000fe20000000800 */
[----:B------:R-:W-:Y:S02]  /*93f0*/  UIMAD UR4, UR4, UR10, UR16 ;  /* 0x0000000a040472a4 */ /* 0x000fe4000f8e0210 */
[----:B------:R-:W-:-:S04]  /*9400*/  UIMAD UR6, UR5, UR7, UR6 ;  /* 0x00000007050672a4 */ /* 0x000fc8000f8e0206 */
[----:B------:R-:W-:Y:S02]  /*9410*/  USEL UR11, UR4, UR6, !UP0 ;  /* 0x00000006040b7287 */ /* 0x000fe4000c000000 */
[----:B------:R-:W-:-:S12]  /*9420*/  USEL UR42, UR6, UR4, !UP0 ;  /* 0x00000004062a7287 */ /* 0x000fd8000c000000 */
.L_x_137:
[----:B------:R-:W-:-:S08]  /*9430*/  NOP ;  /* 0x0000000000007918 */ /* 0x000fd00000000000 */
[----:B------:R-:W2:-:S00]  /*9440*/  USETMAXREG.DEALLOC.CTAPOOL 0x28 ;  /* 0x00000028000079c8 */ /* 0x000e8000080e0500 */
[----:B--2---:R-:W-:-:S13]  /*9450*/  ISETP.NE.AND P1, PT, R0, 0x1, PT ;  /* 0x000000010000780c */ /* 0x004fda0003f25270 */
[----:B------:R-:W-:Y:S05]  /*9460*/  @!P1 BRA `(.L_x_13) ;  /* 0x0000003400289947 */ /* 0x000fea0003800000 */
[----:B------:R-:W-:Y:S05]  /*9470*/  @!P3 BRA `(.L_x_140) ;  /* 0x000000240054b947 */ /* 0x000fea0003800000 */
[----:B------:R-:W-:-:S13]  /*9480*/  ISETP.NE.AND P1, PT, R0, 0x3, PT ;  /* 0x000000030000780c */ /* 0x000fda0003f25270 */
[----:B------:R-:W-:Y:S05]  /*9490*/  @!P1 BRA `(.L_x_141) ;  /* 0x0000001400f09947 */ /* 0x000fea0003800000 */
[----:B------:R-:W-:-:S13]  /*94a0*/  ISETP.NE.OR P0, PT, R0, 0x2, P0 ;  /* 0x000000020000780c */ /* 0x000fda0000705670 */
[----:B------:R-:W-:Y:S05]  /*94b0*/  @P0 BRA `(.L_x_13) ;  /* 0x0000003400140947 */ /* 0x000fea0003800000 */
[----:B------:R-:W-:Y:S02]  /*94c0*/  LOP3.LUT P3, RZ, R3, 0xff, RZ, 0xc0, !PT ;  /* 0x000000ff03ff7812 */ /* 0x000fe4000786c0ff */
[----:B------:R-:W-:-:S11]  /*94d0*/  PRMT R3, RZ, 0x7610, R3 ;  /* 0x00007610ff037816 */ /* 0x000fd60000000003 */
[----:B------:R-:W-:Y:S05]  /*94e0*/  @!P3 BRA `(.L_x_142) ;  /* 0x000000000018b947 */ /* 0x000fea0003800000 */
[----:B------:R-:W-:Y:S01]  /*94f0*/  UMOV UR4, 0x400 ;  /* 0x0000040000047882 */ /* 0x000fe20000000000 */
[----:B------:R-:W-:Y:S01]  /*9500*/  IMAD.MOV.U32 R0, RZ, RZ, RZ ;  /* 0x000000ffff007224 */ /* 0x000fe200078e00ff */
[----:B-1----:R-:W-:-:S04]  /*9510*/  ULEA UR4, UR37, UR4, 0x18 ;  /* 0x0000000425047291 */ /* 0x002fc8000f8ec03f */
[----:B------:R-:W-:-:S05]  /*9520*/  SHF.L.U32 R0, R0, 0x1f, RZ ;  /* 0x0000001f00007819 */ /* 0x000fca00000006ff */
[----:B------:R-:W1:Y:S02]  /*9530*/  SYNCS.PHASECHK.TRANS64.TRYWAIT P0, [UR4+0x88], R0 ;  /* 0x00008800ff0075a7 */ /* 0x000e640008000144 */
[----:B-1----:R-:W-:Y:S05]  /*9540*/  @!P0 BRA `(.L_x_143) ;  /* 0x0000003400948947 */ /* 0x002fea0003800000 */
.L_x_142:
[----:B------:R-:W-:Y:S05]  /*9550*/  @P2 BRA `(.L_x_144) ;  /* 0x0000000000342947 */ /* 0x000fea0003800000 */
[----:B------:R-:W-:Y:S01]  /*9560*/  ULDC.64 UR4, c[0x0][0x590] ;  /* 0x0001640000047ab9 */ /* 0x000fe20000000a00 */
[----:B------:R-:W-:Y:S02]  /*9570*/  ISETP.NE.U32.AND P0, PT, R4, RZ, PT ;  /* 0x000000ff0400720c */ /* 0x000fe40003f05070 */
[----:B------:R-:W-:Y:S02]  /*9580*/  ISETP.NE.U32.AND P1, PT, RZ, UR4, PT ;  /* 0x00000004ff007c0c */ /* 0x000fe4000bf25070 */
[----:B------:R-:W-:Y:S02]  /*9590*/  ISETP.NE.AND.EX P0, PT, R5, RZ, PT, P0 ;  /* 0x000000ff0500720c */ /* 0x000fe40003f05300 */
[----:B------:R-:W-:-:S11]  /*95a0*/  ISETP.NE.AND.EX P1, PT, RZ, UR5, PT, P1 ;  /* 0x00000005ff007c0c */ /* 0x000fd6000bf25310 */
[----:B-1----:R-:W1:Y:S08]  /*95b0*/  @P0 LDC.64 R6, c[0x0][0x588] ;  /* 0x00016200ff060b82 */ /* 0x002e700000000a00 */
[----:B------:R-:W2:Y:S01]  /*95c0*/  @P1 LDC.64 R4, c[0x0][0x590] ;  /* 0x00016400ff041b82 */ /* 0x000ea20000000a00 */
[----:B-1----:R-:W3:Y:S04]  /*95d0*/  @P0 LDG.E R0, desc[UR50][R6.64] ;  /* 0x0000003206000981 */ /* 0x002ee8000c1e1900 */
[----:B--2---:R-:W3:Y:S01]  /*95e0*/  @P1 LDG.E R9, desc[UR50][R4.64] ;  /* 0x0000003204091981 */ /* 0x004ee2000c1e1900 */
[----:B------:R-:W-:-:S02]  /*95f0*/  IMAD.MOV.U32 R3, RZ, RZ, 0x1 ;  /* 0x00000001ff037424 */ /* 0x000fc400078e00ff */
[----:B------:R-:W3:Y:S08]  /*9600*/  @!P0 LDC R0, c[0x0][0x580] ;  /* 0x00016000ff008b82 */ /* 0x000ef00000000800 */
[----:B------:R-:W3:Y:S02]  /*9610*/  @!P1 LDC R9, c[0x0][0x584] ;  /* 0x00016100ff099b82 */ /* 0x000ee40000000800 */
[----:B---3--:R-:W-:-:S07]  /*9620*/  FMUL R9, R9, R0 ;  /* 0x0000000009097220 */ /* 0x008fce0000400000 */
.L_x_144:
[----:B-1----:R-:W-:Y:S01]  /*9630*/  IMAD.MOV.U32 R0, RZ, RZ, 0x1 ;  /* 0x00000001ff007424 */ /* 0x002fe200078e00ff */
[----:B------:R-:W-:Y:S06]  /*9640*/  @!P3 BRA `(.L_x_145) ;  /* 0x000000140014b947 */ /* 0x000fec0003800000 */
[----:B------:R-:W-:Y:S01]  /*9650*/  ULDC UR5, c[0x0][0xc80] ;  /* 0x0003200000057ab9 */ /* 0x000fe20000000800 */
[----:B------:R-:W-:Y:S01]  /*9660*/  UMOV UR4, 0xffffffff ;  /* 0xffffffff00047882 */ /* 0x000fe20000000000 */
[----:B------:R-:W-:Y:S01]  /*9670*/  UMOV UR6, 0x1 ;  /* 0x0000000100067882 */ /* 0x000fe20000000000 */
[----:B------:R-:W-:Y:S01]  /*9680*/  USHF.L.U32 UR4, UR4, UR5, URZ ;  /* 0x0000000504047299 */ /* 0x000fe2000800063f */
[----:B------:R-:W-:Y:S01]  /*9690*/  LOP3.LUT R12, R2, 0x2, RZ, 0xfc, !PT ;  /* 0x00000002020c7812 */ /* 0x000fe200078efcff */
[----:B------:R-:W-:Y:S01]  /*96a0*/  IMAD.MOV.U32 R0, RZ, RZ, 0x1 ;  /* 0x00000001ff007424 */ /* 0x000fe200078e00ff */
[----:B------:R-:W-:Y:S01]  /*96b0*/  ULDC UR21, c[0x0][0xc28] ;  /* 0x00030a0000157ab9 */ /* 0x000fe20000000800 */
[----:B------:R-:W-:Y:S01]  /*96c0*/  USHF.L.U32 UR5, UR6, UR5, URZ ;  /* 0x0000000506057299 */ /* 0x000fe2000800063f */
[----:B------:R-:W-:Y:S01]  /*96d0*/  ULDC.64 UR46, c[0x0][0x198] ;  /* 0x00006600002e7ab9 */ /* 0x000fe20000000a00 */
[----:B------:R-:W-:Y:S01]  /*96e0*/  ULDC UR29, c[0x0][0xc80] ;  /* 0x00032000001d7ab9 */ /* 0x000fe20000000800 */
[----:B------:R-:W-:Y:S01]  /*96f0*/  ULDC UR57, c[0x0][0xc28] ;  /* 0x00030a0000397ab9 */ /* 0x000fe20000000800 */
[----:B------:R-:W-:Y:S01]  /*9700*/  ULDC UR56, c[0x0][0xc58] ;  /* 0x0003160000387ab9 */ /* 0x000fe20000000800 */
[----:B------:R-:W-:Y:S01]  /*9710*/  ULDC UR52, c[0x0][0xc40] ;  /* 0x0003100000347ab9 */ /* 0x000fe20000000800 */
[----:B------:R-:W-:Y:S01]  /*9720*/  ULDC UR45, c[0x0][0xc30] ;  /* 0x00030c00002d7ab9 */ /* 0x000fe20000000800 */
[----:B------:R-:W-:Y:S01]  /*9730*/  ULDC UR61, c[0x0][0xc70] ;  /* 0x00031c00003d7ab9 */ /* 0x000fe20000000800 */
[----:B------:R-:W-:Y:S01]  /*9740*/  ULDC UR60, c[0x0][0xc60] ;  /* 0x00031800003c7ab9 */ /* 0x000fe20000000800 */
[----:B------:R-:W-:-:S02]  /*9750*/  UIADD3 UR21, UR21, -0x1, URZ ;  /* 0xffffffff15157890 */ /* 0x000fc4000fffe03f */
[----:B------:R-:W-:Y:S01]  /*9760*/  ULOP3.LUT UR13, URZ, UR4, URZ, 0x33, !UPT ;  /* 0x000000043f0d7292 */ /* 0x000fe2000f8e333f */
[----:B------:R-:W-:Y:S01]  /*9770*/  ULDC UR59, c[0x0][0xc38] ;  /* 0x00030e00003b7ab9 */ /* 0x000fe20000000800 */
[----:B------:R-:W-:Y:S01]  /*9780*/  ULDC.64 UR14, c[0x0][0xc50] ;  /* 0x00031400000e7ab9 */ /* 0x000fe20000000a00 */
[----:B------:R-:W-:Y:S01]  /*9790*/  ULDC.64 UR22, c[0x0][0xc48] ;  /* 0x0003120000167ab9 */ /* 0x000fe20000000a00 */
[----:B------:R-:W-:Y:S01]  /*97a0*/  ULDC.64 UR6, c[0x0][0xc68] ;  /* 0x00031a0000067ab9 */ /* 0x000fe20000000a00 */
[----:B------:R-:W-:-:S07]  /*97b0*/  ULDC.64 UR30, c[0x0][0x590] ;  /* 0x00016400001e7ab9 */ /* 0x000fce0000000a00 */
.L_x_176:
[----:B------:R-:W1:Y:S01]  /*97c0*/  LDC.64 R10, c[0x0][0x598] ;  /* 0x00016600ff0a7b82 */ /* 0x000e620000000a00 */
[----:B------:R-:W-:Y:S02]  /*97d0*/  USHF.L.U32 UR42, UR42, 0x7, URZ ;  /* 0x000000072a2a7899 */ /* 0x000fe4000800063f */
[----:B------:R-:W-:Y:S01]  /*97e0*/  USHF.L.U32 UR43, UR11, 0x7, URZ ;  /* 0x000000070b2b7899 */ /* 0x000fe2000800063f */
[----:B-1----:R-:W-:-:S04]  /*97f0*/  ISETP.NE.U32.AND P0, PT, R10, RZ, PT ;  /* 0x000000ff0a00720c */ /* 0x002fc80003f05070 */
[----:B------:R-:W-:-:S13]  /*9800*/  ISETP.NE.AND.EX P0, PT, R11, RZ, PT, P0 ;  /* 0x000000ff0b00720c */ /* 0x000fda0003f05300 */
[----:B------:R-:W-:Y:S05]  /*9810*/  @!P0 BRA `(.L_x_146) ;  /* 0x0000000000488947 */ /* 0x000fea0003800000 */
[----:B------:R-:W1:Y:S01]  /*9820*/  LDC.64 R4, c[0x0][0x588] ;  /* 0x00016200ff047b82 */ /* 0x000e620000000a00 */
[----:B------:R-:W-:-:S04]  /*9830*/  ISETP.NE.U32.AND P2, PT, RZ, UR30, PT ;  /* 0x0000001eff007c0c */ /* 0x000fc8000bf45070 */
[----:B------:R-:W-:-:S13]  /*9840*/  ISETP.NE.AND.EX P2, PT, RZ, UR31, PT, P2 ;  /* 0x0000001fff007c0c */ /* 0x000fda000bf45320 */
[----:B------:R-:W2:Y:S01]  /*9850*/  @P2 LDC R9, c[0x0][0x5a0] ;  /* 0x00016800ff092b82 */ /* 0x000ea20000000800 */
[----:B-1----:R-:W-:-:S04]  /*9860*/  ISETP.NE.U32.AND P1, PT, R4, RZ, PT ;  /* 0x000000ff0400720c */ /* 0x002fc80003f25070 */
[----:B------:R-:W-:-:S03]  /*9870*/  ISETP.NE.AND.EX P1, PT, R5, RZ, PT, P1 ;  /* 0x000000ff0500720c */ /* 0x000fc60003f25310 */
[----:B------:R-:W1:Y:S10]  /*9880*/  @P2 LDC.64 R4, c[0x0][0x590] ;  /* 0x00016400ff042b82 */ /* 0x000e740000000a00 */
[----:B------:R-:W3:Y:S01]  /*9890*/  @P1 LDC.64 R6, c[0x0][0x588] ;  /* 0x00016200ff061b82 */ /* 0x000ee20000000a00 */
[----:B------:R-:W-:-:S02]  /*98a0*/  @P1 IMAD R3, R10, UR44, RZ ;  /* 0x0000002c0a031c24 */ /* 0x000fc4000f8e02ff */
[----:B--2---:R-:W-:-:S04]  /*98b0*/  @P2 IMAD R9, R9, UR44, RZ ;  /* 0x0000002c09092c24 */ /* 0x004fc8000f8e02ff */
[----:B-1----:R-:W-:-:S05]  /*98c0*/  @P2 IMAD.WIDE R4, R9, 0x4, R4 ;  /* 0x0000000409042825 */ /* 0x002fca00078e0204 */
[----:B------:R-:W2:Y:S01]  /*98d0*/  @P2 LDG.E R8, desc[UR50][R4.64] ;  /* 0x0000003204082981 */ /* 0x000ea2000c1e1900 */
[----:B---3--:R-:W-:-:S05]  /*98e0*/  @P1 IMAD.WIDE R6, R3, 0x4, R6 ;  /* 0x0000000403061825 */ /* 0x008fca00078e0206 */
[----:B------:R-:W2:Y:S01]  /*98f0*/  @P1 LDG.E R9, desc[UR50][R6.64] ;  /* 0x0000003206091981 */ /* 0x000ea2000c1e1900 */
[----:B------:R-:W-:Y:S01]  /*9900*/  IMAD.MOV.U32 R3, RZ, RZ, 0x1 ;  /* 0x00000001ff037424 */ /* 0x000fe200078e00ff */
[----:B------:R-:W2:Y:S08]  /*9910*/  @!P2 LDC R8, c[0x0][0x584] ;  /* 0x00016100ff08ab82 */ /* 0x000eb00000000800 */
[----:B------:R-:W2:Y:S02]  /*9920*/  @!P1 LDC R9, c[0x0][0x580] ;  /* 0x00016000ff099b82 */ /* 0x000ea40000000800 */
[----:B--2---:R-:W-:-:S07]  /*9930*/  FMUL R9, R8, R9 ;  /* 0x0000000908097220 */ /* 0x004fce0000400000 */
.L_x_146:
[----:B------:R-:W-:Y:S05]  /*9940*/  @!P0 BRA `(.L_x_147) ;  /* 0x00000000001c8947 */ /* 0x000fea0003800000 */
[----:B------:R-:W-:-:S13]  /*9950*/  LOP3.LUT P2, RZ, R3, 0xff, RZ, 0xc0, !PT ;  /* 0x000000ff03ff7812 */ /* 0x000fda000784c0ff */
[----:B------:R-:W1:Y:S02]  /*9960*/  @!P2 LDC.64 R4, c[0x0][0x588] ;  /* 0x00016200ff04ab82 */ /* 0x000e640000000a00 */
[----:B-1----:R-:W-:-:S04]  /*9970*/  @!P2 ISETP.NE.U32.AND P0, PT, R4, RZ, PT ;  /* 0x000000ff0400a20c */ /* 0x002fc80003f05070 */
[----:B------:R-:W-:Y:S02]  /*9980*/  @!P2 ISETP.NE.AND.EX P1, PT, R5, RZ, PT, P0 ;  /* 0x000000ff0500a20c */ /* 0x000fe40003f25300 */
[----:B------:R-:W-:Y:S02]  /*9990*/  @P2 FSETP.EQ.AND P0, PT, R9, RZ, PT ;  /* 0x000000ff0900220b */ /* 0x000fe40003f02000 */
[----:B------:R-:W-:Y:S01]  /*99a0*/  @!P2 PLOP3.LUT P0, PT, P1, PT, PT, 0x8, 0x0 ;  /* 0x000000000000a81c */ /* 0x000fe20000f0e170 */
[----:B------:R-:W-:-:S12]  /*99b0*/  BRA `(.L_x_148) ;  /* 0x0000000000047947 */ /* 0x000fd80003800000 */
.L_x_147:
[----:B------:R-:W-:-:S13]  /*99c0*/  FSETP.EQ.AND P0, PT, R9, RZ, PT ;  /* 0x000000ff0900720b */ /* 0x000fda0003f02000 */
.L_x_148:
[----:B------:R-:W-:Y:S02]  /*99d0*/  ISETP.NE.AND P2, PT, R12, 0x3, PT ;  /* 0x000000030c00780c */ /* 0x000fe40003f45270 */
[----:B------:R-:W-:-:S04]  /*99e0*/  ELECT P1, URZ, PT ;  /* 0x00000000003f782f */ /* 0x000fc80003820000 */
[----:B------:R-:W-:-:S07]  /*99f0*/  PLOP3.LUT P0, PT, P1, P0, PT, 0x20, 0x0 ;  /* 0x000000000000781c */ /* 0x000fce0000f00470 */
[----:B------:R-:W-:Y:S06]  /*9a00*/  @!P2 BRA `(.L_x_149) ;  /* 0x000000000004a947 */ /* 0x000fec0003800000 */
[----:B------:R-:W-:Y:S01]  /*9a10*/  BPT.TRAP 0x1 ;  /* 0x000000040000795c */ /* 0x000fe20000300000 */
.L_x_149:
[----:B------:R-:W1:Y:S01]  /*9a20*/  S2UR UR37, SR_CgaCtaId ;  /* 0x00000000002579c3 */ /* 0x000e620000008800 */
[----:B------:R-:W-:Y:S01]  /*9a30*/  UMOV UR4, 0x400 ;  /* 0x0000040000047882 */ /* 0x000fe20000000000 */
[----:B------:R-:W-:Y:S01]  /*9a40*/  SHF.L.U32 R4, R0, 0x1f, RZ ;  /* 0x0000001f00047819 */ /* 0x000fe200000006ff */
[----:B-1----:R-:W-:-:S09]  /*9a50*/  ULEA UR4, UR37, UR4, 0x18 ;  /* 0x0000000425047291 */ /* 0x002fd2000f8ec03f */
[----:B------:R-:W1:Y:S02]  /*9a60*/  SYNCS.PHASECHK.TRANS64.TRYWAIT P1, [UR4+0x60], R4 ;  /* 0x00006004ff0075a7 */ /* 0x000e640008020144 */
[----:B-1----:R-:W-:Y:S05]  /*9a70*/  @!P1 BRA `(.L_x_150) ;  /* 0x0000003000609947 */ /* 0x002fea0003800000 */
.L_x_217:
[----:B------:R-:W-:Y:S04]  /*9a80*/  BSSY B0, `(.L_x_151) ;  /* 0x000001f000007945 */ /* 0x000fe80003800000 */
[----:B------:R-:W-:Y:S05]  /*9a90*/  @!P0 BRA `(.L_x_152) ;  /* 0x0000000000748947 */ /* 0x000fea0003800000 */
        /* <DEDUP_REMOVED lines=10> */
[----:B------:R-:W-:Y:S01]  /*9b40*/  UMOV UR34, 0x0 ;  /* 0x0000000000227882 */ /* 0x000fe20000000000 */
[----:B------:R-:W-:Y:S01]  /*9b50*/  UMOV UR35, 0x10000000 ;  /* 0x1000000000237882 */ /* 0x000fe20000000000 */
[----:B------:R-:W-:Y:S01]  /*9b60*/  UMOV UR27, UR43 ;  /* 0x0000002b001b7c82 */ /* 0x000fe20008000000 */
[----:B------:R-:W-:Y:S01]  /*9b70*/  UMOV UR28, UR44 ;  /* 0x0000002c001c7c82 */ /* 0x000fe20008000000 */
[----:B------:R-:W-:Y:S01]  /*9b80*/  UMOV UR25, UR41 ;  /* 0x0000002900197c82 */ /* 0x000fe20008000000 */
[----:B------:R2:W-:Y:S01]  /*9b90*/  UTMALDG.3D [UR40], [UR32], desc[UR34] ;  /* 0x00002228200075b4 */ /* 0x0005e20008011000 */
[----:B------:R-:W-:Y:S01]  /*9ba0*/  UMOV UR19, UR43 ;  /* 0x0000002b00137c82 */ /* 0x000fe20008000000 */
[----:B------:R-:W-:Y:S01]  /*9bb0*/  UMOV UR20, UR44 ;  /* 0x0000002c00147c82 */ /* 0x000fe20008000000 */
[----:B------:R-:W-:Y:S01]  /*9bc0*/  UMOV UR17, UR41 ;  /* 0x0000002900117c82 */ /* 0x000fe20008000000 */
[----:B------:R-:W-:Y:S01]  /*9bd0*/  UMOV UR11, UR43 ;  /* 0x0000002b000b7c82 */ /* 0x000fe20008000000 */
[----:B------:R-:W-:Y:S01]  /*9be0*/  UMOV UR12, UR44 ;  /* 0x0000002c000c7c82 */ /* 0x000fe20008000000 */
[----:B------:R-:W-:Y:S01]  /*9bf0*/  UMOV UR9, UR41 ;  /* 0x0000002900097c82 */ /* 0x000fe20008000000 */
[----:B------:R2:W-:Y:S01]  /*9c00*/  UTMALDG.3D [UR24], [UR32], desc[UR34] ;  /* 0x00002218200075b4 */ /* 0x0005e20008011000 */
[----:B------:R2:W-:Y:S01]  /*9c10*/  UTMALDG.3D [UR16], [UR32], desc[UR34] ;  /* 0x00002210200075b4 */ /* 0x0005e20008011000 */
[----:B------:R2:W-:Y:S02]  /*9c20*/  UTMALDG.3D [UR8], [UR32], desc[UR34] ;  /* 0x00002208200075b4 */ /* 0x0005e40008011000 */
[----:B--2---:R-:W-:Y:S05]  /*9c30*/  @!P2 BRA `(.L_x_153) ;  /* 0x000000000004a947 */ /* 0x004fea0003800000 */
[----:B------:R-:W-:Y:S01]  /*9c40*/  BPT.TRAP 0x1 ;  /* 0x000000040000795c */ /* 0x000fe20000300000 */
.L_x_153:
[----:B-1----:R-:W1:Y:S02]  /*9c50*/  LDC R5, c[0x0][0xb80] ;  /* 0x0002e000ff057b82 */ /* 0x002e640000000800 */
[----:B-1----:R2:W-:Y:S02]  /*9c60*/  SYNCS.ARRIVE.TRANS64.RED.A0TR RZ, [UR4+0x40], R5 ;  /* 0x00004005ffff79a7 */ /* 0x0025e40008300404 */
.L_x_152:
[----:B------:R-:W-:Y:S05]  /*9c70*/  BSYNC B0 ;  /* 0x0000000000007941 */ /* 0x000fea0003800000 */
.L_x_151:
[----:B------:R-:W-:Y:S05]  /*9c80*/  @!P2 BRA `(.L_x_154) ;  /* 0x000000000004a947 */ /* 0x000fea0003800000 */
[----:B------:R-:W-:Y:S01]  /*9c90*/  BPT.TRAP 0x1 ;  /* 0x000000040000795c */ /* 0x000fe20000300000 */
.L_x_154:
[----:B------:R-:W-:-:S04]  /*9ca0*/  UIADD3 UR8, UR4, 0x40, URZ ;  /* 0x0000004004087890 */ /* 0x000fc8000fffe03f */
[----:B------:R-:W-:-:S09]  /*9cb0*/  UPRMT UR8, UR37, 0x654, UR8 ;  /* 0x0000065425087896 */ /* 0x000fd20008000008 */
[----:B------:R-:W-:Y:S01]  /*9cc0*/  SYNCS.ARRIVE.TRANS64.RED.A1T0 RZ, [UR8], RZ ;  /* 0x000000ffffff79a7 */ /* 0x000fe20008100408 */
[----:B------:R-:W-:Y:S05]  /*9cd0*/  @!P2 BRA `(.L_x_155) ;  /* 0x000000000004a947 */ /* 0x000fea0003800000 */
[----:B------:R-:W-:Y:S01]  /*9ce0*/  BPT.TRAP 0x1 ;  /* 0x000000040000795c */ /* 0x000fe20000300000 */
.L_x_155:
[----:B------:R-:W3:Y:S02]  /*9cf0*/  SYNCS.PHASECHK.TRANS64.TRYWAIT P1, [UR4+0x68], R4 ;  /* 0x00006804ff0075a7 */ /* 0x000ee40008020144 */
[----:B---3--:R-:W-:Y:S05]  /*9d00*/  @!P1 BRA `(.L_x_156) ;  /* 0x0000002c00d49947 */ /* 0x008fea0003800000 */
.L_x_218:
[----:B------:R-:W-:Y:S04]  /*9d10*/  BSSY B0, `(.L_x_157) ;  /* 0x0000022000007945 */ /* 0x000fe80003800000 */
[----:B------:R-:W-:Y:S05]  /*9d20*/  @!P0 BRA `(.L_x_158) ;  /* 0x0000000000808947 */ /* 0x000fea0003800000 */
[----:B------:R-:W-:Y:S02]  /*9d30*/  UIADD3 UR40, UP0, UR46, 0x770, URZ ;  /* 0x000007702e287890 */ /* 0x000fe4000ff1e03f */
[----:B------:R-:W-:Y:S02]  /*9d40*/  UIADD3 UR35, UR43, 0x20, URZ ;  /* 0x000000202b237890 */ /* 0x000fe4000fffe03f */
[----:B------:R-:W-:Y:S02]  /*9d50*/  UIADD3 UR32, UR4, 0x4400, URZ ;  /* 0x0000440004207890 */ /* 0x000fe4000fffe03f */
[----:B------:R-:W-:Y:S02]  /*9d60*/  UIADD3 UR33, UR4, 0x48, URZ ;  /* 0x0000004804217890 */ /* 0x000fe4000fffe03f */
[----:B------:R-:W-:Y:S02]  /*9d70*/  UIADD3.X UR41, URZ, UR47, URZ, UP0, !UPT ;  /* 0x0000002f3f297290 */ /* 0x000fe400087fe43f */
[----:B------:R-:W-:-:S02]  /*9d80*/  UIADD3 UR26, UR42, 0x20, URZ ;  /* 0x000000202a1a7890 */ /* 0x000fc4000fffe03f */
[----:B------:R-:W-:Y:S02]  /*9d90*/  UIADD3 UR24, UR4, 0x5400, URZ ;  /* 0x0000540004187890 */ /* 0x000fe4000fffe03f */
        /* <DEDUP_REMOVED lines=21> */
[----:B---3--:R-:W-:Y:S05]  /*9ef0*/  @!P2 BRA `(.L_x_159) ;  /* 0x000000000004a947 */ /* 0x008fea0003800000 */
[----:B------:R-:W-:Y:S01]  /*9f00*/  BPT.TRAP 0x1 ;  /* 0x000000040000795c */ /* 0x000fe20000300000 */
.L_x_159:
[----:B-12---:R-:W1:Y:S02]  /*9f10*/  LDC R5, c[0x0][0xb80] ;  /* 0x0002e000ff057b82 */ /* 0x006e640000000800 */
[----:B-1----:R3:W-:Y:S02]  /*9f20*/  SYNCS.ARRIVE.TRANS64.RED.A0TR RZ, [UR4+0x48], R5 ;  /* 0x00004805ffff79a7 */ /* 0x0027e40008300404 */
.L_x_158:
[----:B------:R-:W-:Y:S05]  /*9f30*/  BSYNC B0 ;  /* 0x0000000000007941 */ /* 0x000fea0003800000 */
.L_x_157:
[----:B------:R-:W-:Y:S05]  /*9f40*/  @!P2 BRA `(.L_x_160) ;  /* 0x000000000004a947 */ /* 0x000fea0003800000 */
[----:B------:R-:W-:Y:S01]  /*9f50*/  BPT.TRAP 0x1 ;  /* 0x000000040000795c */ /* 0x000fe20000300000 */
.L_x_160:
[----:B------:R-:W-:-:S04]  /*9f60*/  UIADD3 UR8, UR4, 0x48, URZ ;  /* 0x0000004804087890 */ /* 0x000fc8000fffe03f */
[----:B------:R-:W-:-:S09]  /*9f70*/  UPRMT UR8, UR37, 0x654, UR8 ;  /* 0x0000065425087896 */ /* 0x000fd20008000008 */
[----:B------:R-:W-:Y:S01]  /*9f80*/  SYNCS.ARRIVE.TRANS64.RED.A1T0 RZ, [UR8], RZ ;  /* 0x000000ffffff79a7 */ /* 0x000fe20008100408 */
[----:B------:R-:W-:Y:S05]  /*9f90*/  @!P2 BRA `(.L_x_161) ;  /* 0x000000000004a947 */ /* 0x000fea0003800000 */
[----:B------:R-:W-:Y:S01]  /*9fa0*/  BPT.TRAP 0x1 ;  /* 0x000000040000795c */ /* 0x000fe20000300000 */
.L_x_161:
[----:B------:R-:W4:Y:S02]  /*9fb0*/  SYNCS.PHASECHK.TRANS64.TRYWAIT P1, [UR4+0x70], R4 ;  /* 0x00007004ff0075a7 */ /* 0x000f240008020144 */
[----:B----4-:R-:W-:Y:S05]  /*9fc0*/  @!P1 BRA `(.L_x_162) ;  /* 0x0000002c003c9947 */ /* 0x010fea0003800000 */
.L_x_219:
        /* <DEDUP_REMOVED lines=30> */
[----:B----4-:R-:W-:Y:S05]  /*a1b0*/  @!P2 BRA `(.L_x_165) ;  /* 0x000000000004a947 */ /* 0x010fea0003800000 */
[----:B------:R-:W-:Y:S01]  /*a1c0*/  BPT.TRAP 0x1 ;  /* 0x000000040000795c */ /* 0x000fe20000300000 */
.L_x_165:
[----:B-123--:R-:W1:Y:S02]  /*a1d0*/  LDC R5, c[0x0][0xb80] ;  /* 0x0002e000ff057b82 */ /* 0x00ee640000000800 */
[----:B-1----:R4:W-:Y:S02]  /*a1e0*/  SYNCS.ARRIVE.TRANS64.RED.A0TR RZ, [UR4+0x50], R5 ;  /* 0x00005005ffff79a7 */ /* 0x0029e40008300404 */
.L_x_164:
[----:B------:R-:W-:Y:S05]  /*a1f0*/  BSYNC B0 ;  /* 0x0000000000007941 */ /* 0x000fea0003800000 */
.L_x_163:
[----:B------:R-:W-:Y:S05]  /*a200*/  @!P2 BRA `(.L_x_166) ;  /* 0x000000000004a947 */ /* 0x000fea0003800000 */
[----:B------:R-:W-:Y:S01]  /*a210*/  BPT.TRAP 0x1 ;  /* 0x000000040000795c */ /* 0x000fe20000300000 */
.L_x_166:
[----:B------:R-:W-:-:S04]  /*a220*/  UIADD3 UR8, UR4, 0x50, URZ ;  /* 0x0000005004087890 */ /* 0x000fc8000fffe03f */
[----:B------:R-:W-:-:S09]  /*a230*/  UPRMT UR8, UR37, 0x654, UR8 ;  /* 0x0000065425087896 */ /* 0x000fd20008000008 */
[----:B------:R-:W-:Y:S01]  /*a240*/  SYNCS.ARRIVE.TRANS64.RED.A1T0 RZ, [UR8], RZ ;  /* 0x000000ffffff79a7 */ /* 0x000fe20008100408 */
[----:B------:R-:W-:Y:S05]  /*a250*/  @!P2 BRA `(.L_x_167) ;  /* 0x000000000004a947 */ /* 0x000fea0003800000 */
[----:B------:R-:W-:Y:S01]  /*a260*/  BPT.TRAP 0x1 ;  /* 0x000000040000795c */ /* 0x000fe20000300000 */
.L_x_167:
[----:B------:R-:W5:Y:S02]  /*a270*/  SYNCS.PHASECHK.TRANS64.TRYWAIT P1, [UR4+0x78], R4 ;  /* 0x00007804ff0075a7 */ /* 0x000f640008020144 */
[----:B-----5:R-:W-:Y:S05]  /*a280*/  @!P1 BRA `(.L_x_168) ;  /* 0x0000002800a49947 */ /* 0x020fea0003800000 */
.L_x_220:
        /* <DEDUP_REMOVED lines=30> */
[----:B-1----:R-:W-:Y:S05]  /*a470*/  @!P2 BRA `(.L_x_171) ;  /* 0x000000000004a947 */ /* 0x002fea0003800000 */
[----:B------:R-:W-:Y:S01]  /*a480*/  BPT.TRAP 0x1 ;  /* 0x000000040000795c */ /* 0x000fe20000300000 */
.L_x_171:
[----:B------:R-:W1:Y:S02]  /*a490*/  LDC R4, c[0x0][0xb80] ;  /* 0x0002e000ff047b82 */ /* 0x000e640000000800 */
[----:B-1----:R1:W-:Y:S02]  /*a4a0*/  SYNCS.ARRIVE.TRANS64.RED.A0TR RZ, [UR4+0x58], R4 ;  /* 0x00005804ffff79a7 */ /* 0x0023e40008300404 */
.L_x_170:
[----:B------:R-:W-:Y:S05]  /*a4b0*/  BSYNC B0 ;  /* 0x0000000000007941 */ /* 0x000fea0003800000 */
.L_x_169:
[----:B------:R-:W-:Y:S05]  /*a4c0*/  @!P2 BRA `(.L_x_172) ;  /* 0x000000000004a947 */ /* 0x000fea0003800000 */
[----:B------:R-:W-:Y:S01]  /*a4d0*/  BPT.TRAP 0x1 ;  /* 0x000000040000795c */ /* 0x000fe20000300000 */
.L_x_172:
[----:B-1234-:R-:W1:Y:S01]  /*a4e0*/  LDC.64 R4, c[0x0][0xc78] ;  /* 0x00031e00ff047b82 */ /* 0x01ee620000000a00 */
[----:B------:R-:W-:Y:S01]  /*a4f0*/  UIADD3 UR39, UP0, UR39, UR54, URZ ;  /* 0x0000003627277290 */ /* 0x000fe2000ff1e03f */
[----:B------:R-:W-:Y:S01]  /*a500*/  LOP3.LUT R0, R0, 0x1, RZ, 0x3c, !PT ;  /* 0x0000000100007812 */ /* 0x000fe200078e3cff */
[----:B------:R-:W-:Y:S02]  /*a510*/  UIADD3 UR4, UR4, 0x58, URZ ;  /* 0x0000005804047890 */ /* 0x000fe4000fffe03f */
[----:B------:R-:W-:Y:S02]  /*a520*/  UIADD3.X UR38, UR38, UR58, URZ, UP0, !UPT ;  /* 0x0000003a26267290 */ /* 0x000fe400087fe43f */
[----:B------:R-:W-:Y:S01]  /*a530*/  UPRMT UR4, UR37, 0x654, UR4 ;  /* 0x0000065425047896 */ /* 0x000fe20008000004 */
[----:B------:R-:W-:Y:S01]  /*a540*/  UMOV UR42, 0xffffffff ;  /* 0xffffffff002a7882 */ /* 0x000fe20000000000 */
[----:B------:R-:W-:Y:S01]  /*a550*/  UMOV UR11, 0xffffffff ;  /* 0xffffffff000b7882 */ /* 0x000fe20000000000 */
[----:B------:R-:W-:-:S06]  /*a560*/  UMOV UR44, 0xffffffff ;  /* 0xffffffff002c7882 */ /* 0x000fcc0000000000 */
[----:B------:R-:W-:Y:S01]  /*a570*/  SYNCS.ARRIVE.TRANS64.RED.A1T0 RZ, [UR4], RZ ;  /* 0x000000ffffff79a7 */ /* 0x000fe20008100404 */
[----:B-1----:R-:W-:Y:S01]  /*a580*/  ISETP.LE.U32.AND P0, PT, R4, UR39, PT ;  /* 0x0000002704007c0c */ /* 0x002fe2000bf03070 */
[----:B------:R-:W-:-:S05]  /*a590*/  IMAD.U32 R4, RZ, RZ, UR38 ;  /* 0x00000026ff047e24 */ /* 0x000fca000f8e00ff */
[----:B------:R-:W-:Y:S02]  /*a5a0*/  ISETP.GE.U32.AND.EX P0, PT, R4, R5, PT, P0 ;  /* 0x000000050400720c */ /* 0x000fe40003f06100 */
[----:B------:R-:W-:-:S11]  /*a5b0*/  PRMT R4, RZ, 0x7610, R4 ;  /* 0x00007610ff047816 */ /* 0x000fd60000000004 */
[----:B------:R-:W-:Y:S05]  /*a5c0*/  @P0 BRA `(.L_x_173) ;  /* 0x00000004002c0947 */ /* 0x000fea0003800000 */
[----:B------:R-:W1:Y:S01]  /*a5d0*/  S2UR UR4, SR_CTAID.X ;  /* 0x00000000000479c3 */ /* 0x000e620000002500 */
[----:B------:R-:W-:Y:S01]  /*a5e0*/  ULDC UR8, c[0x0][0x150] ;  /* 0x0000540000087ab9 */ /* 0x000fe20000000800 */
[----:B------:R-:W-:Y:S01]  /*a5f0*/  ISETP.NE.U32.AND P0, PT, RZ, UR14, PT ;  /* 0x0000000eff007c0c */ /* 0x000fe2000bf05070 */
[----:B------:R-:W-:Y:S01]  /*a600*/  UMOV UR16, UR39 ;  /* 0x0000002700107c82 */ /* 0x000fe20008000000 */
[----:B------:R-:W-:Y:S02]  /*a610*/  UMOV UR17, UR38 ;  /* 0x0000002600117c82 */ /* 0x000fe40008000000 */
[----:B------:R-:W-:Y:S02]  /*a620*/  ISETP.NE.AND.EX P0, PT, RZ, UR15, PT, P0 ;  /* 0x0000000fff007c0c */ /* 0x000fe4000bf05300 */
[----:B------:R-:W2:Y:S01]  /*a630*/  S2UR UR19, SR_CTAID.Y ;  /* 0x00000000001379c3 */ /* 0x000ea20000002600 */
[----:B-1----:R-:W-:-:S05]  /*a640*/  I2FP.F32.U32 R4, UR4 ;  /* 0x0000000400047c45 */ /* 0x002fca0008201000 */
[----:B------:R-:W-:Y:S01]  /*a650*/  FMUL R4, R4, UR8 ;  /* 0x0000000804047c20 */ /* 0x000fe20008400000 */
[----:B------:R-:W-:Y:S01]  /*a660*/  ULDC UR8, c[0x0][0x154] ;  /* 0x0000550000087ab9 */ /* 0x000fe20000000800 */
[----:B--2---:R-:W-:-:S04]  /*a670*/  I2FP.F32.U32 R5, UR19 ;  /* 0x0000001300057c45 */ /* 0x004fc80008201000 */
[----:B------:R-:W1:Y:S01]  /*a680*/  F2I.U32.TRUNC.NTZ R4, R4 ;  /* 0x0000000400047305 */ /* 0x000e62000020f000 */
[----:B------:R-:W-:Y:S01]  /*a690*/  FMUL R5, R5, UR8 ;  /* 0x0000000805057c20 */ /* 0x000fe20008400000 */
        /* <DEDUP_REMOVED lines=11> */
.L_x_174:
[----:B------:R-:W-:Y:S01]  /*a750*/  USHF.R.U64 UR44, UR16, UR56, UR17 ;  /* 0x00000038102c7299 */ /* 0x000fe20008001211 */
[----:B------:R-:W2:Y:S01]  /*a760*/  F2I.U32.TRUNC.NTZ R5, R5 ;  /* 0x0000000500057305 */ /* 0x000ea2000020f000 */
[----:B------:R-:W-:Y:S01]  /*a770*/  USHF.R.U32.HI UR8, URZ, UR56, UR17 ;  /* 0x000000383f087299 */ /* 0x000fe20008011611 */
[----:B------:R-:W-:Y:S01]  /*a780*/  ISETP.NE.U32.AND P0, PT, RZ, UR6, PT ;  /* 0x00000006ff007c0c */ /* 0x000fe2000bf05070 */
[----:B------:R-:W-:Y:S01]  /*a790*/  UIADD3 UR11, UP0, URZ, -UR44, URZ ;  /* 0x8000002c3f0b7290 */ /* 0x000fe2000ff1e03f */
[----:B------:R-:W-:Y:S02]  /*a7a0*/  UMOV UR9, UR38 ;  /* 0x0000002600097c82 */ /* 0x000fe40008000000 */
[----:B------:R-:W-:Y:S01]  /*a7b0*/  ISETP.NE.AND.EX P0, PT, RZ, UR7, PT, P0 ;  /* 0x00000007ff007c0c */ /* 0x000fe2000bf05300 */
[----:B------:R-:W-:Y:S01]  /*a7c0*/  UIADD3.X UR8, URZ, ~UR8, URZ, UP0, !UPT ;  /* 0x800000083f087290 */ /* 0x000fe200087fe43f */
[----:B------:R-:W-:-:S03]  /*a7d0*/  ULDC UR26, c[0x0][0x148] ;  /* 0x00005200001a7ab9 */ /* 0x000fc60000000800 */
[----:B------:R-:W-:-:S03]  /*a7e0*/  UIMAD UR10, UR8, UR22, URZ ;  /* 0x00000016080a72a4 */ /* 0x000fc6000f8e023f */
[----:B------:R-:W-:Y:S01]  /*a7f0*/  UMOV UR8, UR39 ;  /* 0x0000002700087c82 */ /* 0x000fe20008000000 */
[----:B------:R-:W-:Y:S01]  /*a800*/  UIMAD UR10, UR11, UR23, UR10 ;  /* 0x000000170b0a72a4 */ /* 0x000fe2000f8e020a */
[----:B--2---:R-:W-:Y:S01]  /*a810*/  R2UR UR24, R5 ;  /* 0x00000000051872ca */ /* 0x004fe200000e0000 */
[----:B------:R-:W-:Y:S01]  /*a820*/  UIMAD.WIDE.U32 UR8, UR11, UR22, UR8 ;  /* 0x000000160b0872a5 */ /* 0x000fe2000f8e0008 */
[----:B-1----:R-:W-:-:S03]  /*a830*/  R2UR UR11, R4 ;  /* 0x00000000040b72ca */ /* 0x002fc600000e0000 */
[----:B------:R-:W-:-:S04]  /*a840*/  UIADD3 UR9, UR9, UR10, URZ ;  /* 0x0000000a09097290 */ /* 0x000fc8000fffe03f */
[----:B------:R-:W-:Y:S02]  /*a850*/  USHF.R.U64 UR12, UR8, UR52, UR9 ;  /* 0x00000034080c7299 */ /* 0x000fe40008001209 */
[----:B------:R-:W-:Y:S02]  /*a860*/  USHF.R.U32.HI UR8, URZ, UR52, UR9 ;  /* 0x000000343f087299 */ /* 0x000fe40008011609 */
[----:B------:R-:W-:Y:S02]  /*a870*/  UIADD3 UR24, -UR24, URZ, URZ ;  /* 0x0000003f18187290 */ /* 0x000fe4000fffe13f */
[----:B------:R-:W-:Y:S02]  /*a880*/  USHF.R.U64 UR20, UR12, UR45, UR8 ;  /* 0x0000002d0c147299 */ /* 0x000fe40008001208 */
[----:B------:R-:W-:Y:S02]  /*a890*/  USHF.R.U32.HI UR8, URZ, UR45, UR8 ;  /* 0x0000002d3f087299 */ /* 0x000fe40008011608 */
[----:B------:R-:W-:-:S02]  /*a8a0*/  UIADD3 UR11, -UR11, URZ, URZ ;  /* 0x0000003f0b0b7290 */ /* 0x000fc4000fffe13f */
[----:B------:R-:W-:Y:S01]  /*a8b0*/  USHF.R.U64 UR18, UR20, UR29, UR8 ;  /* 0x0000001d14127299 */ /* 0x000fe20008001208 */
[----:B------:R-:W-:Y:S01]  /*a8c0*/  ULDC UR9, c[0x0][0x144] ;  /* 0x0000510000097ab9 */ /* 0x000fe20000000800 */
[----:B------:R-:W-:Y:S02]  /*a8d0*/  USHF.R.U32.HI UR17, URZ, UR29, UR8 ;  /* 0x0000001d3f117299 */ /* 0x000fe40008011608 */
[----:B------:R-:W-:-:S03]  /*a8e0*/  UIMAD UR4, UR9, UR11, UR4 ;  /* 0x0000000b090472a4 */ /* 0x000fc6000f8e0204 */
[----:B------:R-:W-:Y:S01]  /*a8f0*/  UMOV UR16, UR18 ;  /* 0x0000001200107c82 */ /* 0x000fe20008000000 */
[----:B------:R-:W-:Y:S08]  /*a900*/  @!P0 BRA `(.L_x_175) ;  /* 0x0000000000288947 */ /* 0x000ff00003800000 */
        /* <DEDUP_REMOVED lines=10> */
.L_x_175:
[----:B------:R-:W-:Y:S01]  /*a9b0*/  UISETP.NE.AND UP0, UPT, UR53, URZ, UPT ;  /* 0x0000003f3500728c */ /* 0x000fe2000bf05270 */
[----:B------:R-:W-:Y:S01]  /*a9c0*/  IMAD.MOV.U32 R4, RZ, RZ, 0x1 ;  /* 0x00000001ff047424 */ /* 0x000fe200078e00ff */
[----:B------:R-:W-:Y:S02]  /*a9d0*/  USHF.R.U64 UR8, UR16, UR61, UR17 ;  /* 0x0000003d10087299 */ /* 0x000fe40008001211 */
[----:B------:R-:W-:Y:S02]  /*a9e0*/  ULOP3.LUT UR20, UR20, UR13, URZ, 0xc0, !UPT ;  /* 0x0000000d14147292 */ /* 0x000fe4000f8ec03f */
[----:B------:R-:W-:Y:S02]  /*a9f0*/  UIADD3 UR9, -UR8, URZ, URZ ;  /* 0x0000003f08097290 */ /* 0x000fe4000fffe13f */
[----:B------:R-:W-:Y:S02]  /*aa00*/  ULOP3.LUT UR12, UR12, UR21, URZ, 0xc0, !UPT ;  /* 0x000000150c0c7292 */ /* 0x000fe4000f8ec03f */
[----:B------:R-:W-:-:S02]  /*aa10*/  UIMAD UR20, UR5, UR8, UR20 ;  /* 0x00000008051472a4 */ /* 0x000fc4000f8e0214 */
[----:B------:R-:W-:Y:S02]  /*aa20*/  @UP0 UIMAD UR4, UR26, UR24, UR19 ;  /* 0x000000181a0402a4 */ /* 0x000fe4000f8e0213 */
[----:B------:R-:W-:Y:S02]  /*aa30*/  UIMAD UR18, UR9, UR60, UR18 ;  /* 0x0000003c091272a4 */ /* 0x000fe4000f8e0212 */
[----:B------:R-:W-:Y:S02]  /*aa40*/  UIMAD UR4, UR20, UR59, UR4 ;  /* 0x0000003b140472a4 */ /* 0x000fe4000f8e0204 */
[----:B------:R-:W-:-:S04]  /*aa50*/  UIMAD UR18, UR18, UR57, UR12 ;  /* 0x00000039121272a4 */ /* 0x000fc8000f8e020c */
[----:B------:R-:W-:Y:S02]  /*aa60*/  USEL UR11, UR18, UR4, !UP0 ;  /* 0x00000004120b7287 */ /* 0x000fe4000c000000 */
[----:B------:R-:W-:-:S12]  /*aa70*/  USEL UR42, UR4, UR18, !UP0 ;  /* 0x00000012042a7287 */ /* 0x000fd8000c000000 */
.L_x_173:
[----:B------:R-:W-:-:S13]  /*aa80*/  LOP3.LUT P0, RZ, R4, 0xff, RZ, 0xc0, !PT ;  /* 0x000000ff04ff7812 */ /* 0x000fda000780c0ff */
[----:B------:R-:W-:Y:S05]  /*aa90*/  @P0 BRA `(.L_x_176) ;  /* 0xffffffec00480947 */ /* 0x000fea000383ffff */
.L_x_145:
[----:B------:R-:W-:-:S13]  /*aaa0*/  ELECT P0, URZ, PT ;  /* 0x00000000003f782f */ /* 0x000fda0003800000 */
[----:B------:R-:W-:Y:S05]  /*aab0*/  @!P0 BRA `(.L_x_13) ;  /* 0x0000001c00948947 */ /* 0x000fea0003800000 */
[----:B------:R-:W-:-:S04]  /*aac0*/  LOP3.LUT R2, R2, 0x2, RZ, 0xfc, !PT ;  /* 0x0000000202027812 */ /* 0x000fc800078efcff */
[----:B------:R-:W-:-:S13]  /*aad0*/  ISETP.NE.AND P1, PT, R2, 0x3, PT ;  /* 0x000000030200780c */ /* 0x000fda0003f25270 */
[----:B------:R-:W-:Y:S05]  /*aae0*/  @!P1 BRA `(.L_x_177) ;  /* 0x0000000000049947 */ /* 0x000fea0003800000 */
[----:B------:R-:W-:Y:S01]  /*aaf0*/  BPT.TRAP 0x1 ;  /* 0x000000040000795c */ /* 0x000fe20000300000 */
.L_x_177:
[----:B------:R-:W-:Y:S01]  /*ab00*/  IMAD.U32 R4, RZ, RZ, UR37 ;  /* 0x00000025ff047e24 */ /* 0x000fe2000f8e00ff */
[----:B------:R-:W-:Y:S02]  /*ab10*/  MOV R3, 0x400 ;  /* 0x0000040000037802 */ /* 0x000fe40000000f00 */
[----:B------:R-:W-:Y:S02]  /*ab20*/  SHF.L.U32 R2, R0, 0x1f, RZ ;  /* 0x0000001f00027819 */ /* 0x000fe400000006ff */
[----:B------:R-:W-:-:S04]  /*ab30*/  LEA R3, R4, R3, 0x18 ;  /* 0x0000000304037211 */ /* 0x000fc800078ec0ff */
[----:B------:R-:W1:Y:S02]  /*ab40*/  SYNCS.PHASECHK.TRANS64.TRYWAIT P0, [R3+URZ+0x60], R2 ;  /* 0x00006002030075a7 */ /* 0x000e64000800017f */
[----:B-1----:R-:W-:Y:S05]  /*ab50*/  @!P0 BRA `(.L_x_178) ;  /* 0x0000002000888947 */ /* 0x002fea0003800000 */
.L_x_221:
[----:B------:R-:W-:Y:S05]  /*ab60*/  @!P1 BRA `(.L_x_179) ;  /* 0x0000000000049947 */ /* 0x000fea0003800000 */
[----:B------:R-:W-:Y:S01]  /*ab70*/  BPT.TRAP 0x1 ;  /* 0x000000040000795c */ /* 0x000fe20000300000 */
.L_x_179:
[----:B------:R-:W2:Y:S02]  /*ab80*/  SYNCS.PHASECHK.TRANS64.TRYWAIT P0, [R3+URZ+0x68], R2 ;  /* 0x00006802030075a7 */ /* 0x000ea4000800017f */
[----:B--2---:R-:W-:Y:S05]  /*ab90*/  @!P0 BRA `(.L_x_180) ;  /* 0x00000020008c8947 */ /* 0x004fea0003800000 */
.L_x_222:
[----:B------:R-:W-:Y:S05]  /*aba0*/  @!P1 BRA `(.L_x_181) ;  /* 0x0000000000049947 */ /* 0x000fea0003800000 */
[----:B------:R-:W-:Y:S01]  /*abb0*/  BPT.TRAP 0x1 ;  /* 0x000000040000795c */ /* 0x000fe20000300000 */
.L_x_181:
[----:B------:R-:W3:Y:S02]  /*abc0*/  SYNCS.PHASECHK.TRANS64.TRYWAIT P0, [R3+URZ+0x70], R2 ;  /* 0x00007002030075a7 */ /* 0x000ee4000800017f */
[----:B---3--:R-:W-:Y:S05]  /*abd0*/  @!P0 BRA `(.L_x_182) ;  /* 0x0000002000908947 */ /* 0x008fea0003800000 */
.L_x_223:
[----:B------:R-:W-:Y:S05]  /*abe0*/  @!P1 BRA `(.L_x_183) ;  /* 0x0000000000049947 */ /* 0x000fea0003800000 */
[----:B------:R-:W-:Y:S01]  /*abf0*/  BPT.TRAP 0x1 ;  /* 0x000000040000795c */ /* 0x000fe20000300000 */
.L_x_183:
[----:B------:R-:W-:-:S07]  /*ac00*/  SHF.L.U32 R0, R0, 0x1f, RZ ;  /* 0x0000001f00007819 */ /* 0x000fce00000006ff */
.L_x_184:
[----:B----4-:R4:W1:Y:S02]  /*ac10*/  SYNCS.PHASECHK.TRANS64.TRYWAIT P0, [R3+URZ+0x78], R0 ;  /* 0x00007800030075a7 */ /* 0x010864000800017f */
[----:B-1----:R-:W-:Y:S05]  /*ac20*/  @!P0 NANOSLEEP.SYNCS 0x989680 ;  /* 0x009896800000895d */ /* 0x002fea0003900000 */
[----:B------:R-:W1:Y:S02]  /*ac30*/  @!P0 SYNCS.PHASECHK.TRANS64 P0, [R3+URZ+0x78], R0 ;  /* 0x00007800030085a7 */ /* 0x000e64000800007f */
[----:B-1----:R-:W-:Y:S05]  /*ac40*/  @P0 BRA `(.L_x_13) ;  /* 0x0000001c00300947 */ /* 0x002fea0003800000 */
[----:B------:R-:W-:Y:S05]  /*ac50*/  BRA `(.L_x_184) ;  /* 0xfffffffc00ec7947 */ /* 0x000fea000383ffff */
.L_x_141:
[----:B------:R-:W-:-:S13]  /*ac60*/  LOP3.LUT P0, RZ, R3, 0xff, RZ, 0xc0, !PT ;  /* 0x000000ff03ff7812 */ /* 0x000fda000780c0ff */
[----:B------:R-:W-:Y:S05]  /*ac70*/  @!P0 BRA `(.L_x_13) ;  /* 0x0000001c00248947 */ /* 0x000fea0003800000 */
[----:B------:R-:W-:Y:S01]  /*ac80*/  ULDC UR4, c[0x0][0x28c] ;  /* 0x0000a30000047ab9 */ /* 0x000fe20000000800 */
[----:B------:R-:W-:Y:S01]  /*ac90*/  ULDC UR8, c[0x0][0xc80] ;  /* 0x0003200000087ab9 */ /* 0x000fe20000000800 */
[----:B------:R-:W-:Y:S01]  /*aca0*/  UIADD3 UR4, UR4, 0x7f, URZ ;  /* 0x0000007f04047890 */ /* 0x000fe2000fffe03f */
[----:B------:R-:W-:Y:S01]  /*acb0*/  ISETP.NE.AND P2, PT, R7, RZ, PT ;  /* 0x000000ff0700720c */ /* 0x000fe20003f45270 */
[----:B------:R-:W-:Y:S01]  /*acc0*/  UMOV UR5, 0xffffffff ;  /* 0xffffffff00057882 */ /* 0x000fe20000000000 */
[----:B------:R-:W-:Y:S01]  /*acd0*/  UMOV UR6, 0x1 ;  /* 0x0000000100067882 */ /* 0x000fe20000000000 */
[----:B------:R-:W-:Y:S01]  /*ace0*/  USHF.L.U32 UR7, UR5, UR8, URZ ;  /* 0x0000000805077299 */ /* 0x000fe2000800063f */
[----:B------:R-:W-:Y:S01]  /*acf0*/  ISETP.EQ.OR P3, PT, R12, RZ, P2 ;  /* 0x000000ff0c00720c */ /* 0x000fe20001762670 */
[----:B------:R-:W-:Y:S01]  /*ad00*/  USHF.R.S32.HI UR5, URZ, 0x1f, UR4 ;  /* 0x0000001f3f057899 */ /* 0x000fe20008011404 */
[----:B------:R-:W-:Y:S01]  /*ad10*/  LOP3.LUT R16, R16, 0x2, RZ, 0xfc, !PT ;  /* 0x0000000210107812 */ /* 0x000fe200078efcff */
[----:B------:R-:W-:Y:S01]  /*ad20*/  ULDC UR9, c[0x0][0xc28] ;  /* 0x00030a0000097ab9 */ /* 0x000fe20000000800 */
[----:B------:R-:W-:-:S02]  /*ad30*/  USHF.L.U32 UR8, UR6, UR8, URZ ;  /* 0x0000000806087299 */ /* 0x000fc4000800063f */
[----:B------:R-:W-:Y:S02]  /*ad40*/  ULEA.HI UR5, UR5, UR4, URZ, 0x7 ;  /* 0x0000000405057291 */ /* 0x000fe4000f8f383f */
[----:B------:R-:W-:Y:S02]  /*ad50*/  UIADD3 UR9, UR9, -0x1, URZ ;  /* 0xffffffff09097890 */ /* 0x000fe4000fffe03f */
[----:B------:R-:W-:Y:S02]  /*ad60*/  USHF.R.S32.HI UR6, URZ, 0x7, UR5 ;  /* 0x000000073f067899 */ /* 0x000fe40008011405 */
[----:B------:R-:W-:Y:S01]  /*ad70*/  ULOP3.LUT UR7, URZ, UR7, URZ, 0x33, !UPT ;  /* 0x000000073f077292 */ /* 0x000fe2000f8e333f */
[----:B------:R-:W-:Y:S01]  /*ad80*/  UMOV UR4, URZ ;  /* 0x0000003f00047c82 */ /* 0x000fe20008000000 */
[----:B------:R-:W-:-:S10]  /*ad90*/  UMOV UR5, 0x1 ;  /* 0x0000000100057882 */ /* 0x000fd40000000000 */
.L_x_196:
[----:B------:R-:W2:Y:S02]  /*ada0*/  LDC R0, c[0x0][0x28c] ;  /* 0x0000a300ff007b82 */ /* 0x000ea40000000800 */
[----:B--2---:R-:W-:-:S13]  /*adb0*/  ISETP.GE.AND P0, PT, R0, 0x1, PT ;  /* 0x000000010000780c */ /* 0x004fda0003f06270 */
[----:B------:R-:W-:Y:S05]  /*adc0*/  @!P0 BRA `(.L_x_185) ;  /* 0x00000004003c8947 */ /* 0x000fea0003800000 */
[----:B------:R-:W-:Y:S01]  /*add0*/  ULDC UR10, c[0x0][0x554] ;  /* 0x00015500000a7ab9 */ /* 0x000fe20000000800 */
[----:B------:R-:W-:Y:S01]  /*ade0*/  ULDC UR12, c[0x0][0x540] ;  /* 0x00015000000c7ab9 */ /* 0x000fe20000000800 */
[----:B------:R-:W-:Y:S01]  /*adf0*/  UIMAD UR13, UR44, UR10, UR11 ;  /* 0x0000000a2c0d72a4 */ /* 0x000fe2000f8e020b */
[----:B------:R-:W-:Y:S01]  /*ae00*/  IMAD.MOV.U32 R0, RZ, RZ, RZ ;  /* 0x000000ffff007224 */ /* 0x000fe200078e00ff */
[----:B------:R-:W-:Y:S01]  /*ae10*/  UIMAD UR14, UR44, UR12, UR42 ;  /* 0x0000000c2c0e72a4 */ /* 0x000fe2000f8e022a */
[----:B------:R-:W-:Y:S01]  /*ae20*/  IMAD.U32 R6, RZ, RZ, UR6 ;  /* 0x00000006ff067e24 */ /* 0x000fe2000f8e00ff */
[----:B------:R-:W-:Y:S02]  /*ae30*/  USHF.R.S32.HI UR17, URZ, 0x1f, UR13 ;  /* 0x0000001f3f117899 */ /* 0x000fe4000801140d */
[----:B------:R-:W-:Y:S01]  /*ae40*/  USHF.R.S32.HI UR18, URZ, 0x1f, UR14 ;  /* 0x0000001f3f127899 */ /* 0x000fe2000801140e */
[----:B------:R-:W-:Y:S01]  /*ae50*/  UMOV UR10, UR5 ;  /* 0x00000005000a7c82 */ /* 0x000fe20008000000 */
[----:B------:R-:W-:-:S10]  /*ae60*/  UMOV UR12, UR4 ;  /* 0x00000004000c7c82 */ /* 0x000fd40008000000 */
.L_x_192:
[----:B------:R-:W2:Y:S01]  /*ae70*/  S2UR UR16, SR_CgaCtaId ;  /* 0x00000000001079c3 */ /* 0x000ea20000008800 */
[----:B------:R-:W-:Y:S01]  /*ae80*/  UMOV UR15, 0x400 ;  /* 0x00000400000f7882 */ /* 0x000fe20000000000 */
[----:B------:R-:W-:-:S05]  /*ae90*/  IMAD.U32 R2, RZ, RZ, UR10 ;  /* 0x0000000aff027e24 */ /* 0x000fca000f8e00ff */
[----:B------:R-:W-:Y:S01]  /*aea0*/  SHF.L.U32 R2, R2, 0x1f, RZ ;  /* 0x0000001f02027819 */ /* 0x000fe200000006ff */
[----:B------:R-:W3:Y:S01]  /*aeb0*/  @!P2 LDC R3, c[0x0][0x510] ;  /* 0x00014400ff03ab82 */ /* 0x000ee20000000800 */
[----:B--2---:R-:W-:-:S04]  /*aec0*/  ULEA UR15, UR16, UR15, 0x18 ;  /* 0x0000000f100f7291 */ /* 0x004fc8000f8ec03f */
[----:B------:R-:W-:-:S09]  /*aed0*/  ULEA UR16, UR12, UR15, 0x3 ;  /* 0x0000000f0c107291 */ /* 0x000fd2000f8e183f */
[----:B------:R-:W2:Y:S02]  /*aee0*/  SYNCS.PHASECHK.TRANS64.TRYWAIT P0, [UR16+0x20], R2 ;  /* 0x00002002ff0075a7 */ /* 0x000ea40008000150 */
[----:B--23--:R-:W-:Y:S05]  /*aef0*/  @!P0 BRA `(.L_x_186) ;  /* 0x0000001c00dc8947 */ /* 0x00cfea0003800000 */
.L_x_224:
[----:B--2---:R-:W-:Y:S01]  /*af00*/  PRMT R2, R16, 0x9910, RZ ;  /* 0x0000991010027816 */ /* 0x004fe200000000ff */
[----:B------:R2:W-:Y:S03]  /*af10*/  @!P2 SYNCS.ARRIVE.TRANS64 RZ, [UR16], R3 ;  /* 0x00000003ffffa9a7 */ /* 0x0005e60008000010 */
[----:B------:R-:W-:-:S13]  /*af20*/  ISETP.NE.AND P0, PT, R2, 0x2, PT ;  /* 0x000000020200780c */ /* 0x000fda0003f05270 */
[----:B--2---:R-:W-:Y:S05]  /*af30*/  @P0 BRA `(.L_x_187) ;  /* 0x0000000000040947 */ /* 0x004fea0003800000 */
[----:B-1----:R-:W-:Y:S01]  /*af40*/  BPT.TRAP 0x1 ;  /* 0x000000040000795c */ /* 0x002fe20000300000 */
.L_x_187:
[----:B------:R-:W-:Y:S04]  /*af50*/  BSSY B0, `(.L_x_188) ;  /* 0x0000003000007945 */ /* 0x000fe80003800000 */
[----:B------:R-:W-:Y:S05]  /*af60*/  @P3 BRA `(.L_x_189) ;  /* 0x0000000000043947 */ /* 0x000fea0003800000 */
[----:B-1----:R-:W-:Y:S01]  /*af70*/  BPT.TRAP 0x1 ;  /* 0x000000040000795c */ /* 0x002fe20000300000 */
.L_x_189:
[----:B-1----:R-:W-:Y:S05]  /*af80*/  BSYNC B0 ;  /* 0x0000000000007941 */ /* 0x002fea0003800000 */
.L_x_188:
[----:B------:R-:W-:Y:S01]  /*af90*/  ISETP.NE.AND P4, PT, R12, RZ, PT ;  /* 0x000000ff0c00720c */ /* 0x000fe20003f85270 */
[----:B------:R-:W-:Y:S01]  /*afa0*/  BSSY B0, `(.L_x_190) ;  /* 0x000000e000007945 */ /* 0x000fe20003800000 */
[----:B------:R-:W-:Y:S02]  /*afb0*/  PLOP3.LUT P1, PT, PT, PT, PT, 0x8, 0x0 ;  /* 0x000000000000781c */ /* 0x000fe40003f2e170 */
[----:B------:R-:W-:-:S09]  /*afc0*/  PLOP3.LUT P0, PT, PT, PT, PT, 0x8, 0x0 ;  /* 0x000000000000781c */ /* 0x000fd20003f0e170 */
[----:B------:R-:W-:Y:S05]  /*afd0*/  @P4 BRA `(.L_x_191) ;  /* 0x0000000000284947 */ /* 0x000fea0003800000 */
[----:B------:R-:W1:Y:S08]  /*afe0*/  LDC.64 R8, c[0x0][0x530] ;  /* 0x00014c00ff087b82 */ /* 0x000e700000000a00 */
[----:B------:R-:W2:Y:S08]  /*aff0*/  LDC.64 R2, c[0x0][0x548] ;  /* 0x00015200ff027b82 */ /* 0x000eb00000000a00 */
[----:B------:R-:W3:Y:S08]  /*b000*/  LDC R4, c[0x0][0x538] ;  /* 0x00014e00ff047b82 */ /* 0x000ef00000000800 */
[----:B------:R-:W4:Y:S01]  /*b010*/  LDC R5, c[0x0][0x544] ;  /* 0x00015100ff057b82 */ /* 0x000f220000000800 */
[----:B-1----:R-:W-:-:S02]  /*b020*/  ISETP.GE.U32.AND P0, PT, R0, R9, PT ;  /* 0x000000090000720c */ /* 0x002fc40003f06070 */
[----:B--2---:R-:W-:-:S04]  /*b030*/  ISETP.GE.U32.AND P1, PT, R0, R2, PT ;  /* 0x000000020000720c */ /* 0x004fc80003f26070 */
[----:B------:R-:W-:Y:S02]  /*b040*/  ISETP.GT.AND P1, PT, R3, UR44, !P1 ;  /* 0x0000002c03007c0c */ /* 0x000fe4000cf24270 */
[----:B---3--:R-:W-:-:S04]  /*b050*/  ISETP.GT.AND P0, PT, R4, UR44, !P0 ;  /* 0x0000002c04007c0c */ /* 0x008fc8000c704270 */
[----:B------:R-:W-:Y:S02]  /*b060*/  ISETP.GT.AND P0, PT, R8, UR42, P0 ;  /* 0x0000002a08007c0c */ /* 0x000fe40008704270 */
[----:B----4-:R-:W-:-:S13]  /*b070*/  ISETP.GT.AND P1, PT, R5, UR11, P1 ;  /* 0x0000000b05007c0c */ /* 0x010fda0008f24270 */
.L_x_191:
[----:B------:R-:W-:Y:S05]  /*b080*/  BSYNC B0 ;  /* 0x0000000000007941 */ /* 0x000fea0003800000 */
.L_x_190:
[----:B------:R-:W1:Y:S01]  /*b090*/  @P0 LDC R3, c[0x0][0x53c] ;  /* 0x00014f00ff030b82 */ /* 0x000e620000000800 */
[----:B------:R-:W-:-:S05]  /*b0a0*/  IMAD.U32 R11, RZ, RZ, UR12 ;  /* 0x0000000cff0b7e24 */ /* 0x000fca000f8e00ff */
[----:B------:R-:W-:Y:S02]  /*b0b0*/  @P0 LEA R7, R11, UR15, 0x2 ;  /* 0x0000000f0b070c11 */ /* 0x000fe4000f8e10ff */
[----:B------:R-:W2:Y:S08]  /*b0c0*/  @P1 LDC R5, c[0x0][0x550] ;  /* 0x00015400ff051b82 */ /* 0x000eb00000000800 */
[----:B------:R-:W3:Y:S08]  /*b0d0*/  @P0 LDC.64 R8, c[0x0][0x520] ;  /* 0x00014800ff080b82 */ /* 0x000ef00000000a00 */
[----:B------:R-:W4:Y:S01]  /*b0e0*/  @P1 LDC.64 R14, c[0x0][0x528] ;  /* 0x00014a00ff0e1b82 */ /* 0x000f220000000a00 */
[----:B-1----:R-:W-:-:S02]  /*b0f0*/  @P0 IMAD R3, R0, R3, RZ ;  /* 0x0000000300030224 */ /* 0x002fc400078e02ff */
[----:B--2---:R-:W-:-:S03]  /*b100*/  @P1 IMAD R2, R0, R5, RZ ;  /* 0x0000000500021224 */ /* 0x004fc600078e02ff */
[----:B------:R-:W-:Y:S02]  /*b110*/  @P0 IADD3 R5, P4, R3, UR14, RZ ;  /* 0x0000000e03050c10 */ /* 0x000fe4000ff9e0ff */
[----:B------:R-:W-:-:S03]  /*b120*/  @P1 IADD3 R3, P5, R2, UR13, RZ ;  /* 0x0000000d02031c10 */ /* 0x000fc6000ffbe0ff */
[----:B------:R-:W-:Y:S01]  /*b130*/  @P0 IMAD.X R10, RZ, RZ, UR18, P4 ;  /* 0x00000012ff0a0e24 */ /* 0x000fe2000a0e06ff */
[----:B---3--:R-:W-:Y:S01]  /*b140*/  @P0 LEA R8, P4, R5, R8, 0x2 ;  /* 0x0000000805080211 */ /* 0x008fe200078810ff */
[----:B------:R-:W-:-:S03]  /*b150*/  @P1 IMAD.X R4, RZ, RZ, UR17, P5 ;  /* 0x00000011ff041e24 */ /* 0x000fc6000a8e06ff */
[----:B------:R-:W-:Y:S02]  /*b160*/  @P0 LEA.HI.X R5, R5, R9, R10, 0x2, P4 ;  /* 0x0000000905050211 */ /* 0x000fe400020f140a */
[----:B------:R-:W-:Y:S02]  /*b170*/  @P1 LEA R9, R11, UR15, 0x2 ;  /* 0x0000000f0b091c11 */ /* 0x000fe4000f8e10ff */
[----:B----4-:R-:W-:-:S04]  /*b180*/  @P1 LEA R2, P5, R3, R14, 0x2 ;  /* 0x0000000e03021211 */ /* 0x010fc800078a10ff */
[----:B------:R-:W-:Y:S01]  /*b190*/  @P1 LEA.HI.X R3, R3, R15, R4, 0x2, P5 ;  /* 0x0000000f03031211 */ /* 0x000fe200028f1404 */
[----:B------:R-:W-:-:S05]  /*b1a0*/  @P0 IMAD.MOV.U32 R4, RZ, RZ, R8 ;  /* 0x000000ffff040224 */ /* 0x000fca00078e0008 */
[----:B------:R-:W-:Y:S01]  /*b1b0*/  @!PT LDS RZ, [RZ] ;  /* 0x00000000fffff984 */ /* 0x000fe20000000800 */
[----:B------:R-:W-:Y:S01]  /*b1c0*/  @!PT LDS RZ, [RZ] ;  /* 0x00000000fffff984 */ /* 0x000fe20000000800 */
[----:B------:R-:W-:Y:S01]  /*b1d0*/  @!PT LDS RZ, [RZ] ;  /* 0x00000000fffff984 */ /* 0x000fe20000000800 */
[----:B------:R2:W-:Y:S04]  /*b1e0*/  @P0 LDGSTS.E.LTC128B [R7+0x38400], desc[UR50][R4.64] ;  /* 0x3840000004070fae */ /* 0x0005e8000b921972 */
[----:B------:R2:W-:Y:S01]  /*b1f0*/  @P1 LDGSTS.E.LTC128B [R9+0x38480], desc[UR50][R2.64] ;  /* 0x3848000002091fae */ /* 0x0005e2000b921972 */
[----:B------:R-:W-:-:S03]  /*b200*/  NOP ;  /* 0x0000000000007918 */ /* 0x000fc60000000000 */
[----:B------:R-:W-:Y:S01]  /*b210*/  ARRIVES.LDGSTSBAR.64.ARVCNT [UR16] ;  /* 0x00000000ff0079b0 */ /* 0x000fe20008000a50 */
[----:B------:R-:W-:Y:S01]  /*b220*/  NOP ;  /* 0x0000000000007918 */ /* 0x000fe20000000000 */
[----:B------:R-:W-:Y:S01]  /*b230*/  UIADD3 UR12, UR12, 0x1, URZ ;  /* 0x000000010c0c7890 */ /* 0x000fe2000fffe03f */
[C---:B------:R-:W-:Y:S01]  /*b240*/  ISETP.GT.AND P0, PT, R6.reuse, 0x1, PT ;  /* 0x000000010600780c */ /* 0x040fe20003f04270 */
[----:B------:R-:W-:Y:S02]  /*b250*/  VIADD R6, R6, 0xffffffff ;  /* 0xffffffff06067836 */ /* 0x000fe40000000000 */
[----:B------:R-:W-:Y:S01]  /*b260*/  UISETP.NE.AND UP0, UPT, UR12, 0x4, UPT ;  /* 0x000000040c00788c */ /* 0x000fe2000bf05270 */
[----:B------:R-:W-:-:S03]  /*b270*/  VIADD R0, R0, 0x1 ;  /* 0x0000000100007836 */ /* 0x000fc60000000000 */
[----:B------:R-:W-:Y:S02]  /*b280*/  USEL UR15, URZ, 0x1, UP0 ;  /* 0x000000013f0f7887 */ /* 0x000fe40008000000 */
[----:B------:R-:W-:Y:S02]  /*b290*/  USEL UR12, UR12, URZ, UP0 ;  /* 0x0000003f0c0c7287 */ /* 0x000fe40008000000 */
[----:B------:R-:W-:Y:S02]  /*b2a0*/  ULOP3.LUT UR10, UR10, UR15, URZ, 0x3c, !UPT ;  /* 0x0000000f0a0a7292 */ /* 0x000fe4000f8e3c3f */
[----:B--2---:R-:W-:Y:S10]  /*b2b0*/  @P0 BRA `(.L_x_192) ;  /* 0xfffffff800ec0947 */ /* 0x004ff4000383ffff */
.L_x_185:
[----:B------:R-:W2:Y:S01]  /*b2c0*/  LDC.64 R2, c[0x0][0xc78] ;  /* 0x00031e00ff027b82 */ /* 0x000ea20000000a00 */
[----:B------:R-:W-:Y:S01]  /*b2d0*/  UIADD3 UR39, UP0, UR39, UR54, URZ ;  /* 0x0000003627277290 */ /* 0x000fe2000ff1e03f */
[----:B------:R-:W-:Y:S01]  /*b2e0*/  UMOV UR42, 0xffffffff ;  /* 0xffffffff002a7882 */ /* 0x000fe20000000000 */
[----:B------:R-:W-:Y:S02]  /*b2f0*/  UMOV UR11, 0xffffffff ;  /* 0xffffffff000b7882 */ /* 0x000fe40000000000 */
[----:B------:R-:W-:Y:S01]  /*b300*/  UIADD3.X UR38, UR38, UR58, URZ, UP0, !UPT ;  /* 0x0000003a26267290 */ /* 0x000fe200087fe43f */
[----:B------:R-:W-:-:S05]  /*b310*/  UMOV UR44, 0xffffffff ;  /* 0xffffffff002c7882 */ /* 0x000fca0000000000 */
[----:B------:R-:W-:Y:S01]  /*b320*/  IMAD.U32 R0, RZ, RZ, UR38 ;  /* 0x00000026ff007e24 */ /* 0x000fe2000f8e00ff */
[----:B--2---:R-:W-:-:S04]  /*b330*/  ISETP.LE.U32.AND P0, PT, R2, UR39, PT ;  /* 0x0000002702007c0c */ /* 0x004fc8000bf03070 */
[----:B------:R-:W-:Y:S02]  /*b340*/  ISETP.GE.U32.AND.EX P0, PT, R0, R3, PT, P0 ;  /* 0x000000030000720c */ /* 0x000fe40003f06100 */
[----:B------:R-:W-:-:S11]  /*b350*/  PRMT R0, RZ, 0x7610, R0 ;  /* 0x00007610ff007816 */ /* 0x000fd60000000000 */
        /* <DEDUP_REMOVED lines=10> */
[----:B--2---:R-:W-:-:S05]  /*b400*/  I2FP.F32.U32 R0, UR12 ;  /* 0x0000000c00007c45 */ /* 0x004fca0008201000 */
[----:B------:R-:W-:Y:S01]  /*b410*/  FMUL R0, R0, UR10 ;  /* 0x0000000a00007c20 */ /* 0x000fe20008400000 */
[----:B------:R-:W-:Y:S01]  /*b420*/  ULDC UR10, c[0x0][0x154] ;  /* 0x00005500000a7ab9 */ /* 0x000fe20000000800 */
[----:B---3--:R-:W-:-:S04]  /*b430*/  I2FP.F32.U32 R2, UR20 ;  /* 0x0000001400027c45 */ /* 0x008fc80008201000 */
[----:B------:R-:W2:Y:S01]  /*b440*/  F2I.U32.TRUNC.NTZ R0, R0 ;  /* 0x0000000000007305 */ /* 0x000ea2000020f000 */
        /* <DEDUP_REMOVED lines=12> */
.L_x_194:
[----:B------:R-:W-:Y:S01]  /*b510*/  USHF.R.U64 UR44, UR16, UR22, UR17 ;  /* 0x00000016102c7299 */ /* 0x000fe20008001211 */
[----:B------:R-:W3:Y:S01]  /*b520*/  F2I.U32.TRUNC.NTZ R2, R2 ;  /* 0x0000000200027305 */ /* 0x000ee2000020f000 */
[----:B------:R-:W-:Y:S02]  /*b530*/  USHF.R.U32.HI UR10, URZ, UR22, UR17 ;  /* 0x000000163f0a7299 */ /* 0x000fe40008011611 */
[----:B------:R-:W-:Y:S01]  /*b540*/  UIADD3 UR14, UP0, URZ, -UR44, URZ ;  /* 0x8000002c3f0e7290 */ /* 0x000fe2000ff1e03f */
[----:B------:R-:W-:Y:S01]  /*b550*/  ULDC.64 UR16, c[0x0][0xc48] ;  /* 0x0003120000107ab9 */ /* 0x000fe20000000a00 */
[----:B------:R-:W-:Y:S02]  /*b560*/  UMOV UR11, UR38 ;  /* 0x00000026000b7c82 */ /* 0x000fe40008000000 */
[----:B------:R-:W-:Y:S01]  /*b570*/  UIADD3.X UR10, URZ, ~UR10, URZ, UP0, !UPT ;  /* 0x8000000a3f0a7290 */ /* 0x000fe200087fe43f */
[----:B------:R-:W-:Y:S01]  /*b580*/  ULDC UR18, c[0x0][0xc80] ;  /* 0x0003200000127ab9 */ /* 0x000fe20000000800 */
[----:B------:R-:W-:-:S02]  /*b590*/  ULDC UR15, c[0x0][0x144] ;  /* 0x00005100000f7ab9 */ /* 0x000fc40000000800 */
[----:B------:R-:W-:Y:S01]  /*b5a0*/  UIMAD UR13, UR10, UR16, URZ ;  /* 0x000000100a0d72a4 */ /* 0x000fe2000f8e023f */
[----:B------:R-:W-:Y:S02]  /*b5b0*/  ULDC UR27, c[0x0][0x148] ;  /* 0x00005200001b7ab9 */ /* 0x000fe40000000800 */
[----:B------:R-:W-:Y:S01]  /*b5c0*/  UMOV UR10, UR39 ;  /* 0x00000027000a7c82 */ /* 0x000fe20008000000 */
[----:B------:R-:W-:Y:S02]  /*b5d0*/  UIMAD UR13, UR14, UR17, UR13 ;  /* 0x000000110e0d72a4 */ /* 0x000fe4000f8e020d */
[----:B------:R-:W-:Y:S01]  /*b5e0*/  UIMAD.WIDE.U32 UR10, UR14, UR16, UR10 ;  /* 0x000000100e0a72a5 */ /* 0x000fe2000f8e000a */
[----:B--2---:R-:W-:Y:S01]  /*b5f0*/  R2UR UR14, R0 ;  /* 0x00000000000e72ca */ /* 0x004fe200000e0000 */
[----:B------:R-:W-:Y:S01]  /*b600*/  ULDC UR17, c[0x0][0xc30] ;  /* 0x00030c0000117ab9 */ /* 0x000fe20000000800 */
[----:B---3--:R-:W-:Y:S01]  /*b610*/  R2UR UR16, R2 ;  /* 0x00000000021072ca */ /* 0x008fe200000e0000 */
[----:B------:R-:W-:Y:S01]  /*b620*/  UIADD3 UR13, UR11, UR13, URZ ;  /* 0x0000000d0b0d7290 */ /* 0x000fe2000fffe03f */
[----:B------:R-:W-:-:S02]  /*b630*/  ULDC UR25, c[0x0][0xc70] ;  /* 0x00031c0000197ab9 */ /* 0x000fc40000000800 */
[----:B------:R-:W-:Y:S01]  /*b640*/  ULDC UR11, c[0x0][0xc40] ;  /* 0x00031000000b7ab9 */ /* 0x000fe20000000800 */
[----:B------:R-:W-:Y:S01]  /*b650*/  ULDC UR26, c[0x0][0xc60] ;  /* 0x00031800001a7ab9 */ /* 0x000fe20000000800 */
[----:B------:R-:W-:Y:S02]  /*b660*/  USHF.R.U64 UR19, UR10, UR11, UR13 ;  /* 0x0000000b0a137299 */ /* 0x000fe4000800120d */
[----:B------:R-:W-:-:S03]  /*b670*/  USHF.R.U32.HI UR13, URZ, UR11, UR13 ;  /* 0x0000000b3f0d7299 */ /* 0x000fc6000801160d */
[----:B------:R-:W-:Y:S01]  /*b680*/  ULDC.64 UR10, c[0x0][0xc68] ;  /* 0x00031a00000a7ab9 */ /* 0x000fe20000000a00 */
[----:B------:R-:W-:Y:S01]  /*b690*/  USHF.R.U64 UR21, UR19, UR17, UR13 ;  /* 0x0000001113157299 */ /* 0x000fe2000800120d */
[----:B------:R-:W-:Y:S01]  /*b6a0*/  ISETP.NE.U32.AND P0, PT, RZ, UR10, PT ;  /* 0x0000000aff007c0c */ /* 0x000fe2000bf05070 */
[----:B------:R-:W-:Y:S02]  /*b6b0*/  USHF.R.U32.HI UR13, URZ, UR17, UR13 ;  /* 0x000000113f0d7299 */ /* 0x000fe4000801160d */
[----:B------:R-:W-:Y:S01]  /*b6c0*/  UIADD3 UR14, -UR14, URZ, URZ ;  /* 0x0000003f0e0e7290 */ /* 0x000fe2000fffe13f */
[----:B------:R-:W-:Y:S01]  /*b6d0*/  ISETP.NE.AND.EX P0, PT, RZ, UR11, PT, P0 ;  /* 0x0000000bff007c0c */ /* 0x000fe2000bf05300 */
[----:B------:R-:W-:Y:S02]  /*b6e0*/  USHF.R.U64 UR22, UR21, UR18, UR13 ;  /* 0x0000001215167299 */ /* 0x000fe4000800120d */
[----:B------:R-:W-:Y:S02]  /*b6f0*/  UIMAD UR24, UR15, UR14, UR12 ;  /* 0x0000000e0f1872a4 */ /* 0x000fe4000f8e020c */
[----:B------:R-:W-:-:S02]  /*b700*/  UIADD3 UR23, -UR16, URZ, URZ ;  /* 0x0000003f10177290 */ /* 0x000fc4000fffe13f */
[----:B------:R-:W-:Y:S01]  /*b710*/  USHF.R.U32.HI UR13, URZ, UR18, UR13 ;  /* 0x000000123f0d7299 */ /* 0x000fe2000801160d */
[----:B------:R-:W-:-:S05]  /*b720*/  UMOV UR12, UR22 ;  /* 0x00000016000c7c82 */ /* 0x000fca0008000000 */
        /* <DEDUP_REMOVED lines=13> */
.L_x_195:
        /* <DEDUP_REMOVED lines=8> */
[----:B------:R-:W-:Y:S01]  /*b880*/  UIMAD UR10, UR12, UR26, UR22 ;  /* 0x0000001a0c0a72a4 */ /* 0x000fe2000f8e0216 */
[----:B------:R-:W-:Y:S02]  /*b890*/  ULDC UR11, c[0x0][0xc38] ;  /* 0x00030e00000b7ab9 */ /* 0x000fe40000000800 */
[----:B------:R-:W-:Y:S01]  /*b8a0*/  ULDC UR12, c[0x0][0xc28] ;  /* 0x00030a00000c7ab9 */ /* 0x000fe20000000800 */
[----:B------:R-:W-:Y:S02]  /*b8b0*/  UIMAD UR42, UR42, UR11, UR24 ;  /* 0x0000000b2a2a72a4 */ /* 0x000fe4000f8e0218 */
[----:B------:R-:W-:-:S04]  /*b8c0*/  UIMAD UR10, UR10, UR12, UR19 ;  /* 0x0000000c0a0a72a4 */ /* 0x000fc8000f8e0213 */
[----:B------:R-:W-:Y:S02]  /*b8d0*/  USEL UR11, UR10, UR42, !UP0 ;  /* 0x0000002a0a0b7287 */ /* 0x000fe4000c000000 */
[----:B------:R-:W-:-:S12]  /*b8e0*/  USEL UR42, UR42, UR10, !UP0 ;  /* 0x0000000a2a2a7287 */ /* 0x000fd8000c000000 */
.L_x_193:
[----:B------:R-:W-:-:S13]  /*b8f0*/  LOP3.LUT P0, RZ, R0, 0xff, RZ, 0xc0, !PT ;  /* 0x000000ff00ff7812 */ /* 0x000fda000780c0ff */
[----:B------:R-:W-:Y:S05]  /*b900*/  @!P0 BRA `(.L_x_13) ;  /* 0x0000001000008947 */ /* 0x000fea0003800000 */
[----:B------:R-:W-:-:S04]  /*b910*/  UIADD3 UR4, UR6, UR4, URZ ;  /* 0x0000000406047290 */ /* 0x000fc8000fffe03f */
[----:B------:R-:W-:Y:S02]  /*b920*/  USHF.R.U32.HI UR10, URZ, 0x2, UR4 ;  /* 0x000000023f0a7899 */ /* 0x000fe40008011604 */
[----:B------:R-:W-:Y:S02]  /*b930*/  UISETP.GT.U32.AND UP0, UPT, UR4, 0x3, UPT ;  /* 0x000000030400788c */ /* 0x000fe4000bf04070 */
[----:B------:R-:W-:Y:S02]  /*b940*/  ULOP3.LUT UR10, UR10, 0x1, URZ, 0xc0, !UPT ;  /* 0x000000010a0a7892 */ /* 0x000fe4000f8ec03f */
[----:B------:R-:W-:Y:S02]  /*b950*/  UISETP.LT.U32.AND UP1, UPT, UR6, 0x4, UP0 ;  /* 0x000000040600788c */ /* 0x000fe40008721070 */
[----:B------:R-:W-:Y:S02]  /*b960*/  UISETP.NE.U32.AND UP2, UPT, UR10, 0x1, UPT ;  /* 0x000000010a00788c */ /* 0x000fe4000bf45070 */
[----:B------:R-:W-:-:S02]  /*b970*/  USEL UR12, URZ, 0x1, !UP1 ;  /* 0x000000013f0c7887 */ /* 0x000fc4000c800000 */
[----:B------:R-:W-:Y:S02]  /*b980*/  UISETP.GT.U32.AND UP0, UPT, UR6, 0x3, !UP2 ;  /* 0x000000030600788c */ /* 0x000fe4000d704070 */
[----:B------:R-:W-:Y:S02]  /*b990*/  ULOP3.LUT UR4, UR4, 0x3, URZ, 0xc0, !UPT ;  /* 0x0000000304047892 */ /* 0x000fe4000f8ec03f */
[----:B------:R-:W-:-:S04]  /*b9a0*/  USEL UR10, URZ, 0x1, !UP0 ;  /* 0x000000013f0a7887 */ /* 0x000fc8000c000000 */
[----:B------:R-:W-:Y:S01]  /*b9b0*/  ULOP3.LUT UR5, UR10, UR5, UR12, 0x96, !UPT ;  /* 0x000000050a057292 */ /* 0x000fe2000f8e960c */
[----:B------:R-:W-:Y:S11]  /*b9c0*/  BRA `(.L_x_196) ;  /* 0xfffffff000f47947 */ /* 0x000ff6000383ffff */
.L_x_140:
[----:B------:R-:W-:Y:S01]  /*b9d0*/  LOP3.LUT P0, RZ, R3, 0xff, RZ, 0xc0, !PT ;  /* 0x000000ff03ff7812 */ /* 0x000fe2000780c0ff */
[----:B------:R-:W-:Y:S01]  /*b9e0*/  UMOV UR5, 0x1 ;  /* 0x0000000100057882 */ /* 0x000fe20000000000 */
[----:B------:R-:W-:-:S11]  /*b9f0*/  UMOV UR4, URZ ;  /* 0x0000003f00047c82 */ /* 0x000fd60008000000 */
[----:B------:R-:W-:Y:S05]  /*ba00*/  @!P0 BRA `(.L_x_197) ;  /* 0x0000000c00008947 */ /* 0x000fea0003800000 */
[----:B------:R-:W-:Y:S01]  /*ba10*/  ULDC UR4, c[0x0][0x28c] ;  /* 0x0000a30000047ab9 */ /* 0x000fe20000000800 */
[----:B------:R-:W-:Y:S01]  /*ba20*/  ISETP.NE.AND P1, PT, R7, RZ, PT ;  /* 0x000000ff0700720c */ /* 0x000fe20003f25270 */
[----:B------:R-:W-:Y:S01]  /*ba30*/  UIADD3 UR4, UR4, 0x7f, URZ ;  /* 0x0000007f04047890 */ /* 0x000fe2000fffe03f */
[----:B------:R-:W-:Y:S01]  /*ba40*/  IMAD.MOV.U32 R0, RZ, RZ, 0x1 ;  /* 0x00000001ff007424 */ /* 0x000fe200078e00ff */
[----:B------:R-:W-:Y:S01]  /*ba50*/  ULDC UR7, c[0x0][0xc80] ;  /* 0x0003200000077ab9 */ /* 0x000fe20000000800 */
[----:B------:R-:W-:Y:S01]  /*ba60*/  UMOV UR8, 0xffffffff ;  /* 0xffffffff00087882 */ /* 0x000fe20000000000 */
[----:B------:R-:W-:Y:S01]  /*ba70*/  USHF.R.S32.HI UR5, URZ, 0x1f, UR4 ;  /* 0x0000001f3f057899 */ /* 0x000fe20008011404 */
[----:B------:R-:W-:Y:S01]  /*ba80*/  ISETP.EQ.OR P2, PT, R12, RZ, P1 ;  /* 0x000000ff0c00720c */ /* 0x000fe20000f42670 */
[----:B------:R-:W-:Y:S01]  /*ba90*/  USHF.L.U32 UR8, UR8, UR7, URZ ;  /* 0x0000000708087299 */ /* 0x000fe2000800063f */
[----:B------:R-:W-:Y:S01]  /*baa0*/  LOP3.LUT R7, R16, 0x2, RZ, 0xfc, !PT ;  /* 0x0000000210077812 */ /* 0x000fe200078efcff */
[----:B------:R-:W-:Y:S01]  /*bab0*/  ULEA.HI UR5, UR5, UR4, URZ, 0x7 ;  /* 0x0000000405057291 */ /* 0x000fe2000f8f383f */
[----:B------:R-:W-:Y:S01]  /*bac0*/  ULDC UR6, c[0x0][0xc28] ;  /* 0x00030a0000067ab9 */ /* 0x000fe20000000800 */
[----:B------:R-:W-:-:S02]  /*bad0*/  UMOV UR9, 0x1 ;  /* 0x0000000100097882 */ /* 0x000fc40000000000 */
[----:B------:R-:W-:Y:S02]  /*bae0*/  USHF.R.S32.HI UR13, URZ, 0x7, UR5 ;  /* 0x000000073f0d7899 */ /* 0x000fe40008011405 */
[----:B------:R-:W-:Y:S02]  /*baf0*/  UIADD3 UR6, UR6, -0x1, URZ ;  /* 0xffffffff06067890 */ /* 0x000fe4000fffe03f */
[----:B------:R-:W-:Y:S02]  /*bb00*/  USHF.L.U32 UR7, UR9, UR7, URZ ;  /* 0x0000000709077299 */ /* 0x000fe4000800063f */
[----:B------:R-:W-:Y:S02]  /*bb10*/  ULOP3.LUT UR14, URZ, UR8, URZ, 0x33, !UPT ;  /* 0x000000083f0e7292 */ /* 0x000fe4000f8e333f */
[----:B------:R-:W-:Y:S01]  /*bb20*/  UIADD3 UR15, UR13, 0x1, URZ ;  /* 0x000000010d0f7890 */ /* 0x000fe2000fffe03f */
[----:B------:R-:W-:Y:S01]  /*bb30*/  ULDC.64 UR24, c[0x0][0x198] ;  /* 0x0000660000187ab9 */ /* 0x000fe20000000a00 */
[----:B------:R-:W-:Y:S01]  /*bb40*/  UMOV UR5, 0x1 ;  /* 0x0000000100057882 */ /* 0x000fe20000000000 */
[----:B------:R-:W-:-:S09]  /*bb50*/  UMOV UR4, URZ ;  /* 0x0000003f00047c82 */ /* 0x000fd20008000000 */
.L_x_207:
[----:B------:R-:W2:Y:S02]  /*bb60*/  LDC R2, c[0x0][0x28c] ;  /* 0x0000a300ff027b82 */ /* 0x000ea40000000800 */
[----:B--2---:R-:W-:-:S13]  /*bb70*/  ISETP.GE.AND P0, PT, R2, 0x1, PT ;  /* 0x000000010200780c */ /* 0x004fda0003f06270 */
[----:B------:R-:W-:Y:S05]  /*bb80*/  @!P0 BRA `(.L_x_198) ;  /* 0x0000000000c88947 */ /* 0x000fea0003800000 */
[----:B-1----:R-:W-:Y:S01]  /*bb90*/  ULEA UR19, UR42, UR37, 0x1 ;  /* 0x000000252a137291 */ /* 0x002fe2000f8e083f */
[----:B------:R-:W-:Y:S01]  /*bba0*/  IMAD.U32 R4, RZ, RZ, UR15 ;  /* 0x0000000fff047e24 */ /* 0x000fe2000f8e00ff */
[----:B------:R-:W-:Y:S01]  /*bbb0*/  USHF.L.U32 UR11, UR11, 0x7, URZ ;  /* 0x000000070b0b7899 */ /* 0x000fe2000800063f */
[----:B------:R-:W-:Y:S01]  /*bbc0*/  IMAD.U32 R6, RZ, RZ, UR5 ;  /* 0x00000005ff067e24 */ /* 0x000fe2000f8e00ff */
[----:B------:R-:W-:Y:S01]  /*bbd0*/  USHF.L.U32 UR19, UR19, 0x6, URZ ;  /* 0x0000000613137899 */ /* 0x000fe2000800063f */
[----:B------:R-:W-:Y:S01]  /*bbe0*/  UMOV UR21, UR4 ;  /* 0x0000000400157c82 */ /* 0x000fe20008000000 */
[----:B------:R-:W-:-:S10]  /*bbf0*/  UMOV UR18, URZ ;  /* 0x0000003f00127c82 */ /* 0x000fd40008000000 */
.L_x_203:
[----:B------:R-:W1:Y:S01]  /*bc00*/  S2UR UR37, SR_CgaCtaId ;  /* 0x00000000002579c3 */ /* 0x000e620000008800 */
[----:B------:R-:W-:Y:S01]  /*bc10*/  UMOV UR8, 0x400 ;  /* 0x0000040000087882 */ /* 0x000fe20000000000 */
[----:B------:R-:W-:-:S06]  /*bc20*/  SHF.L.U32 R2, R6, 0x1f, RZ ;  /* 0x0000001f06027819 */ /* 0x000fcc00000006ff */
[----:B------:R-:W2:Y:S01]  /*bc30*/  @!P1 LDC R3, c[0x0][0x510] ;  /* 0x00014400ff039b82 */ /* 0x000ea20000000800 */
[----:B-1----:R-:W-:-:S04]  /*bc40*/  ULEA UR9, UR37, UR8, 0x18 ;  /* 0x0000000825097291 */ /* 0x002fc8000f8ec03f */
[----:B------:R-:W-:-:S09]  /*bc50*/  ULEA UR17, UR21, UR9, 0x3 ;  /* 0x0000000915117291 */ /* 0x000fd2000f8e183f */
[----:B------:R-:W1:Y:S02]  /*bc60*/  SYNCS.PHASECHK.TRANS64.TRYWAIT P0, [UR17+0x20], R2 ;  /* 0x00002002ff0075a7 */ /* 0x000e640008000151 */
[----:B-12---:R-:W-:Y:S05]  /*bc70*/  @!P0 BRA `(.L_x_199) ;  /* 0x0000001000948947 */ /* 0x006fea0003800000 */
.L_x_225:
[----:B-1----:R-:W-:Y:S01]  /*bc80*/  PRMT R2, R7, 0x9910, RZ ;  /* 0x0000991007027816 */ /* 0x002fe200000000ff */
[----:B------:R1:W-:Y:S03]  /*bc90*/  @!P1 SYNCS.ARRIVE.TRANS64 RZ, [UR17], R3 ;  /* 0x00000003ffff99a7 */ /* 0x0003e60008000011 */
[----:B------:R-:W-:-:S13]  /*bca0*/  ISETP.NE.AND P0, PT, R2, 0x2, PT ;  /* 0x000000020200780c */ /* 0x000fda0003f05270 */
[----:B-1----:R-:W-:Y:S05]  /*bcb0*/  @P0 BRA `(.L_x_200) ;  /* 0x0000000000040947 */ /* 0x002fea0003800000 */
[----:B------:R-:W-:Y:S01]  /*bcc0*/  BPT.TRAP 0x1 ;  /* 0x000000040000795c */ /* 0x000fe20000300000 */
.L_x_200:
[----:B------:R-:W-:Y:S04]  /*bcd0*/  BSSY B0, `(.L_x_201) ;  /* 0x0000003000007945 */ /* 0x000fe80003800000 */
[----:B------:R-:W-:Y:S05]  /*bce0*/  @P2 BRA `(.L_x_202) ;  /* 0x0000000000042947 */ /* 0x000fea0003800000 */
[----:B------:R-:W-:Y:S01]  /*bcf0*/  BPT.TRAP 0x1 ;  /* 0x000000040000795c */ /* 0x000fe20000300000 */
.L_x_202:
[----:B------:R-:W-:Y:S05]  /*bd00*/  BSYNC B0 ;  /* 0x0000000000007941 */ /* 0x000fea0003800000 */
.L_x_201:
[----:B------:R-:W-:Y:S01]  /*bd10*/  USHF.L.U32 UR8, UR21, 0xe, URZ ;  /* 0x0000000e15087899 */ /* 0x000fe2000800063f */
[----:B------:R-:W-:Y:S01]  /*bd20*/  VIADD R4, R4, 0xffffffff ;  /* 0xffffffff04047836 */ /* 0x000fe20000000000 */
[----:B------:R-:W-:Y:S02]  /*bd30*/  UIADD3 UR22, UP0, UR24, 0xf0, URZ ;  /* 0x000000f018167890 */ /* 0x000fe4000ff1e03f */
[----:B------:R-:W-:Y:S02]  /*bd40*/  ULEA UR16, UR37, UR8, 0xd ;  /* 0x0000000825107291 */ /* 0x000fe4000f8e683f */
[----:B------:R-:W-:Y:S01]  /*bd50*/  UIADD3 UR21, UR21, 0x1, URZ ;  /* 0x0000000115157890 */ /* 0x000fe2000fffe03f */
[----:B------:R-:W-:Y:S01]  /*bd60*/  ISETP.GT.AND P0, PT, R4, 0x1, PT ;  /* 0x000000010400780c */ /* 0x000fe20003f04270 */
[----:B------:R-:W-:Y:S02]  /*bd70*/  UIADD3 UR28, UP1, UR24, 0x1f0, URZ ;  /* 0x000001f0181c7890 */ /* 0x000fe4000ff3e03f */
[----:B------:R-:W-:-:S02]  /*bd80*/  UIADD3.X UR23, URZ, UR25, URZ, UP0, !UPT ;  /* 0x000000193f177290 */ /* 0x000fc400087fe43f */
[----:B------:R-:W-:Y:S02]  /*bd90*/  UIADD3 UR16, UR9, 0x18400, UR16 ;  /* 0x0001840009107890 */ /* 0x000fe4000fffe010 */
[----:B------:R-:W-:Y:S02]  /*bda0*/  UISETP.NE.AND UP0, UPT, UR21, 0x4, UPT ;  /* 0x000000041500788c */ /* 0x000fe4000bf05270 */
[----:B------:R-:W-:Y:S02]  /*bdb0*/  UIADD3 UR8, UR9, 0x28400, UR8 ;  /* 0x0002840009087890 */ /* 0x000fe4000fffe008 */
[----:B------:R-:W-:Y:S02]  /*bdc0*/  UIADD3.X UR29, URZ, UR25, URZ, UP1, !UPT ;  /* 0x000000193f1d7290 */ /* 0x000fe40008ffe43f */
[----:B------:R-:W-:Y:S01]  /*bdd0*/  USEL UR30, URZ, 0x1, UP0 ;  /* 0x000000013f1e7887 */ /* 0x000fe20008000000 */
[----:B------:R-:W-:Y:S01]  /*bde0*/  UMOV UR31, 0x30000 ;  /* 0x00030000001f7882 */ /* 0x000fe20000000000 */
[----:B------:R-:W-:Y:S01]  /*bdf0*/  UMOV UR26, 0x0 ;  /* 0x00000000001a7882 */ /* 0x000fe20000000000 */
[----:B------:R-:W-:Y:S01]  /*be00*/  UMOV UR27, 0x10000000 ;  /* 0x10000000001b7882 */ /* 0x000fe20000000000 */
[----:B------:R-:W-:Y:S01]  /*be10*/  UMOV UR20, UR44 ;  /* 0x0000002c00147c82 */ /* 0x000fe20008000000 */
[----:B------:R-:W-:Y:S01]  /*be20*/  UMOV UR9, UR17 ;  /* 0x0000001100097c82 */ /* 0x000fe20008000000 */
[----:B------:R-:W-:Y:S01]  /*be30*/  UMOV UR10, UR18 ;  /* 0x00000012000a7c82 */ /* 0x000fe20008000000 */
[----:B------:R-:W-:Y:S01]  /*be40*/  UMOV UR12, UR44 ;  /* 0x0000002c000c7c82 */ /* 0x000fe20008000000 */
[----:B------:R1:W-:Y:S01]  /*be50*/  UTMALDG.3D.MULTICAST [UR16], [UR22], UR31, desc[UR26] ;  /* 0x00001a10160073b4 */ /* 0x0003e2000801181f */
[----:B------:R-:W-:Y:S01]  /*be60*/  USEL UR21, UR21, URZ, UP0 ;  /* 0x0000003f15157287 */ /* 0x000fe20008000000 */
[----:B------:R-:W-:Y:S01]  /*be70*/  LOP3.LUT R6, R6, UR30, RZ, 0x3c, !PT ;  /* 0x0000001e06067c12 */ /* 0x000fe2000f8e3cff */
[----:B------:R2:W-:Y:S01]  /*be80*/  UTMALDG.3D [UR8], [UR28], desc[UR26] ;  /* 0x00001a081c0075b4 */ /* 0x0005e20008011000 */
[----:B-1----:R-:W-:Y:S01]  /*be90*/  UIADD3 UR18, UR18, 0x80, URZ ;  /* 0x0000008012127890 */ /* 0x002fe2000fffe03f */
[----:B--2---:R-:W-:Y:S11]  /*bea0*/  @P0 BRA `(.L_x_203) ;  /* 0xfffffffc00540947 */ /* 0x004ff6000383ffff */
.L_x_198:
[----:B------:R-:W-:Y:S01]  /*beb0*/  LOP3.LUT P0, RZ, R0, 0xff, RZ, 0xc0, !PT ;  /* 0x000000ff00ff7812 */ /* 0x000fe2000780c0ff */
[----:B------:R-:W2:Y:S01]  /*bec0*/  LDC.64 R2, c[0x0][0xc78] ;  /* 0x00031e00ff027b82 */ /* 0x000ea20000000a00 */
[----:B------:R-:W-:Y:S02]  /*bed0*/  UIADD3 UR39, UP1, UR39, UR54, URZ ;  /* 0x0000003627277290 */ /* 0x000fe4000ff3e03f */
[----:B------:R-:W-:Y:S02]  /*bee0*/  UIADD3 UR4, UR13, UR4, URZ ;  /* 0x000000040d047290 */ /* 0x000fe4000fffe03f */
[----:B------:R-:W-:Y:S02]  /*bef0*/  UIADD3.X UR38, UR38, UR58, URZ, UP1, !UPT ;  /* 0x0000003a26267290 */ /* 0x000fe40008ffe43f */
[----:B------:R-:W-:Y:S01]  /*bf00*/  USHF.R.U32.HI UR8, URZ, 0x2, UR4 ;  /* 0x000000023f087899 */ /* 0x000fe20008011604 */
[----:B------:R-:W-:Y:S01]  /*bf10*/  UMOV UR42, 0xffffffff ;  /* 0xffffffff002a7882 */ /* 0x000fe20000000000 */
[----:B------:R-:W-:-:S02]  /*bf20*/  UMOV UR11, 0xffffffff ;  /* 0xffffffff000b7882 */ /* 0x000fc40000000000 */
[----:B------:R-:W-:Y:S01]  /*bf30*/  IMAD.U32 R0, RZ, RZ, UR38 ;  /* 0x00000026ff007e24 */ /* 0x000fe2000f8e00ff */
[----:B------:R-:W-:Y:S01]  /*bf40*/  VOTEU.ANY UP0, P0 ;  /* 0x00000000003f7886 */ /* 0x000fe20000000100 */
[----:B------:R-:W-:Y:S01]  /*bf50*/  PLOP3.LUT P0, PT, PT, PT, UP0, 0x80, 0x0 ;  /* 0x000000000000781c */ /* 0x000fe20003f0f008 */
[----:B------:R-:W-:Y:S01]  /*bf60*/  ULOP3.LUT UR8, UR8, 0x1, URZ, 0xc0, !UPT ;  /* 0x0000000108087892 */ /* 0x000fe2000f8ec03f */
[----:B------:R-:W-:Y:S02]  /*bf70*/  UMOV UR44, 0xffffffff ;  /* 0xffffffff002c7882 */ /* 0x000fe40000000000 */
[----:B-1----:R-:W1:Y:S01]  /*bf80*/  @UP0 S2UR UR37, SR_CgaCtaId ;  /* 0x00000000002509c3 */ /* 0x002e620000008800 */
[----:B------:R-:W-:Y:S01]  /*bf90*/  @UP0 UMOV UR9, 0x400 ;  /* 0x0000040000090882 */ /* 0x000fe20000000000 */
[----:B------:R-:W-:-:S04]  /*bfa0*/  UISETP.NE.U32.AND UP1, UPT, UR8, 0x1, UPT ;  /* 0x000000010800788c */ /* 0x000fc8000bf25070 */
[----:B------:R-:W-:-:S04]  /*bfb0*/  UISETP.GT.U32.AND UP1, UPT, UR13, 0x3, !UP1 ;  /* 0x000000030d00788c */ /* 0x000fc8000cf24070 */
[----:B------:R-:W-:Y:S02]  /*bfc0*/  USEL UR8, URZ, 0x1, !UP1 ;  /* 0x000000013f087887 */ /* 0x000fe4000c800000 */
[----:B-1----:R-:W-:Y:S02]  /*bfd0*/  @UP0 ULEA UR9, UR37, UR9, 0x18 ;  /* 0x0000000925090291 */ /* 0x002fe4000f8ec03f */
[----:B------:R-:W-:Y:S02]  /*bfe0*/  UISETP.GT.U32.AND UP0, UPT, UR4, 0x3, UPT ;  /* 0x000000030400788c */ /* 0x000fe4000bf04070 */
[----:B------:R-:W-:Y:S02]  /*bff0*/  ULOP3.LUT UR4, UR4, 0x3, URZ, 0xc0, !UPT ;  /* 0x0000000304047892 */ /* 0x000fe4000f8ec03f */
[----:B------:R-:W-:-:S03]  /*c000*/  UISETP.LT.U32.AND UP0, UPT, UR13, 0x4, UP0 ;  /* 0x000000040d00788c */ /* 0x000fc60008701070 */
[----:B------:R-:W-:Y:S01]  /*c010*/  @P0 SYNCS.ARRIVE.TRANS64.A1T0 RZ, [UR9+0x88], RZ ;  /* 0x000088ffffff09a7 */ /* 0x000fe20008100009 */
[----:B--2---:R-:W-:Y:S01]  /*c020*/  ISETP.LE.U32.AND P0, PT, R2, UR39, PT ;  /* 0x0000002702007c0c */ /* 0x004fe2000bf03070 */
[----:B------:R-:W-:Y:S01]  /*c030*/  USEL UR9, URZ, 0x1, !UP0 ;  /* 0x000000013f097887 */ /* 0x000fe2000c000000 */
[----:B------:R-:W-:Y:S02]  /*c040*/  PRMT R2, RZ, 0x7610, R2 ;  /* 0x00007610ff027816 */ /* 0x000fe40000000002 */
[----:B------:R-:W-:Y:S01]  /*c050*/  ISETP.GE.U32.AND.EX P0, PT, R0, R3, PT, P0 ;  /* 0x000000030000720c */ /* 0x000fe20003f06100 */
[----:B------:R-:W-:Y:S01]  /*c060*/  ULOP3.LUT UR5, UR8, UR5, UR9, 0x96, !UPT ;  /* 0x0000000508057292 */ /* 0x000fe2000f8e9609 */
[----:B------:R-:W-:-:S11]  /*c070*/  PRMT R0, RZ, 0x7610, R0 ;  /* 0x00007610ff007816 */ /* 0x000fd60000000000 */
[----:B------:R-:W-:Y:S05]  /*c080*/  @P0 BRA `(.L_x_204) ;  /* 0x0000000400580947 */ /* 0x000fea0003800000 */
[----:B------:R-:W1:Y:S01]  /*c090*/  S2UR UR10, SR_CTAID.X ;  /* 0x00000000000a79c3 */ /* 0x000e620000002500 */
[----:B------:R-:W-:Y:S01]  /*c0a0*/  ULDC.64 UR8, c[0x0][0xc50] ;  /* 0x0003140000087ab9 */ /* 0x000fe20000000a00 */
[----:B------:R-:W-:Y:S01]  /*c0b0*/  ULDC UR11, c[0x0][0x150] ;  /* 0x00005400000b7ab9 */ /* 0x000fe20000000800 */
[----:B------:R-:W-:Y:S01]  /*c0c0*/  ISETP.NE.U32.AND P0, PT, RZ, UR8, PT ;  /* 0x00000008ff007c0c */ /* 0x000fe2000bf05070 */
[----:B------:R-:W-:Y:S01]  /*c0d0*/  UMOV UR20, UR39 ;  /* 0x0000002700147c82 */ /* 0x000fe20008000000 */
[----:B------:R-:W-:Y:S01]  /*c0e0*/  UMOV UR21, UR38 ;  /* 0x0000002600157c82 */ /* 0x000fe20008000000 */
[----:B------:R-:W-:Y:S01]  /*c0f0*/  ULDC UR23, c[0x0][0xc58] ;  /* 0x0003160000177ab9 */ /* 0x000fe20000000800 */
[----:B------:R-:W-:Y:S01]  /*c100*/  ISETP.NE.AND.EX P0, PT, RZ, UR9, PT, P0 ;  /* 0x00000009ff007c0c */ /* 0x000fe2000bf05300 */
        /* <DEDUP_REMOVED lines=18> */
.L_x_205:
[----:B------:R-:W-:Y:S01]  /*c230*/  USHF.R.U64 UR44, UR20, UR23, UR21 ;  /* 0x00000017142c7299 */ /* 0x000fe20008001215 */
[----:B------:R-:W2:Y:S01]  /*c240*/  F2I.U32.TRUNC.NTZ R3, R3 ;  /* 0x0000000300037305 */ /* 0x000ea2000020f000 */
        /* <DEDUP_REMOVED lines=10> */
[----:B------:R-:W-:Y:S01]  /*c2f0*/  UIMAD UR11, UR12, UR17, UR11 ;  /* 0x000000110c0b72a4 */ /* 0x000fe2000f8e020b */
[----:B--2---:R-:W-:Y:S01]  /*c300*/  R2UR UR18, R3 ;  /* 0x00000000031272ca */ /* 0x004fe200000e0000 */
[----:B------:R-:W-:Y:S01]  /*c310*/  UIMAD.WIDE.U32 UR8, UR12, UR16, UR8 ;  /* 0x000000100c0872a5 */ /* 0x000fe2000f8e0008 */
[----:B-1----:R-:W-:Y:S01]  /*c320*/  R2UR UR16, R2 ;  /* 0x00000000021072ca */ /* 0x002fe200000e0000 */
[----:B------:R-:W-:Y:S01]  /*c330*/  ULDC UR17, c[0x0][0x144] ;  /* 0x0000510000117ab9 */ /* 0x000fe20000000800 */
[----:B------:R-:W-:Y:S01]  /*c340*/  ULDC UR28, c[0x0][0xc70] ;  /* 0x00031c00001c7ab9 */ /* 0x000fe20000000800 */
[----:B------:R-:W-:Y:S01]  /*c350*/  UIADD3 UR12, UR9, UR11, URZ ;  /* 0x0000000b090c7290 */ /* 0x000fe2000fffe03f */
[----:B------:R-:W-:-:S02]  /*c360*/  ULDC UR29, c[0x0][0xc60] ;  /* 0x00031800001d7ab9 */ /* 0x000fc40000000800 */
[----:B------:R-:W-:Y:S02]  /*c370*/  ULDC UR9, c[0x0][0xc40] ;  /* 0x0003100000097ab9 */ /* 0x000fe40000000800 */
[----:B------:R-:W-:Y:S02]  /*c380*/  USHF.R.U64 UR11, UR8, UR9, UR12 ;  /* 0x00000009080b7299 */ /* 0x000fe4000800120c */
[----:B------:R-:W-:Y:S02]  /*c390*/  USHF.R.U32.HI UR12, URZ, UR9, UR12 ;  /* 0x000000093f0c7299 */ /* 0x000fe4000801160c */
[----:B------:R-:W-:Y:S01]  /*c3a0*/  UIADD3 UR27, -UR18, URZ, URZ ;  /* 0x0000003f121b7290 */ /* 0x000fe2000fffe13f */
[----:B------:R-:W-:Y:S01]  /*c3b0*/  ULDC.64 UR8, c[0x0][0xc68] ;  /* 0x00031a0000087ab9 */ /* 0x000fe20000000a00 */
[----:B------:R-:W-:Y:S01]  /*c3c0*/  USHF.R.U64 UR23, UR11, UR19, UR12 ;  /* 0x000000130b177299 */ /* 0x000fe2000800120c */
[----:B------:R-:W-:Y:S01]  /*c3d0*/  ISETP.NE.U32.AND P0, PT, RZ, UR8, PT ;  /* 0x00000008ff007c0c */ /* 0x000fe2000bf05070 */
[----:B------:R-:W-:-:S02]  /*c3e0*/  USHF.R.U32.HI UR12, URZ, UR19, UR12 ;  /* 0x000000133f0c7299 */ /* 0x000fc4000801160c */
[----:B------:R-:W-:Y:S01]  /*c3f0*/  UIADD3 UR16, -UR16, URZ, URZ ;  /* 0x0000003f10107290 */ /* 0x000fe2000fffe13f */
[----:B------:R-:W-:Y:S01]  /*c400*/  ISETP.NE.AND.EX P0, PT, RZ, UR9, PT, P0 ;  /* 0x00000009ff007c0c */ /* 0x000fe2000bf05300 */
[----:B------:R-:W-:Y:S02]  /*c410*/  USHF.R.U64 UR26, UR23, UR21, UR12 ;  /* 0x00000015171a7299 */ /* 0x000fe4000800120c */
[----:B------:R-:W-:Y:S02]  /*c420*/  USHF.R.U32.HI UR21, URZ, UR21, UR12 ;  /* 0x000000153f157299 */ /* 0x000fe4000801160c */
[----:B------:R-:W-:-:S03]  /*c430*/  UIMAD UR12, UR17, UR16, UR10 ;  /* 0x00000010110c72a4 */ /* 0x000fc6000f8e020a */
[----:B------:R-:W-:-:S05]  /*c440*/  UMOV UR20, UR26 ;  /* 0x0000001a00147c82 */ /* 0x000fca0008000000 */
        /* <DEDUP_REMOVED lines=11> */
.L_x_206:
        /* <DEDUP_REMOVED lines=15> */
.L_x_204:
[----:B------:R-:W-:-:S13]  /*c5f0*/  LOP3.LUT P0, RZ, R2, 0xff, RZ, 0xc0, !PT ;  /* 0x000000ff02ff7812 */ /* 0x000fda000780c0ff */
[----:B------:R-:W-:Y:S05]  /*c600*/  @P0 BRA `(.L_x_207) ;  /* 0xfffffff400540947 */ /* 0x000fea000383ffff */
.L_x_197:
[----:B------:R-:W-:-:S13]  /*c610*/  ELECT P0, URZ, PT ;  /* 0x00000000003f782f */ /* 0x000fda0003800000 */
[----:B------:R-:W-:Y:S05]  /*c620*/  @!P0 BRA `(.L_x_13) ;  /* 0x0000000000b88947 */ /* 0x000fea0003800000 */
[----:B------:R-:W-:-:S04]  /*c630*/  LOP3.LUT R16, R16, 0x2, RZ, 0xfc, !PT ;  /* 0x0000000210107812 */ /* 0x000fc800078efcff */
[----:B------:R-:W-:-:S13]  /*c640*/  ISETP.NE.AND P0, PT, R16, 0x3, PT ;  /* 0x000000031000780c */ /* 0x000fda0003f05270 */
[----:B------:R-:W-:Y:S05]  /*c650*/  @!P0 BRA `(.L_x_208) ;  /* 0x0000000000048947 */ /* 0x000fea0003800000 */
[----:B-1----:R-:W-:Y:S01]  /*c660*/  BPT.TRAP 0x1 ;  /* 0x000000040000795c */ /* 0x002fe20000300000 */
.L_x_208:
[----:B------:R-:W2:Y:S01]  /*c670*/  S2R R3, SR_CgaCtaId ;  /* 0x0000000000037919 */ /* 0x000ea20000008800 */
[----:B------:R-:W-:Y:S01]  /*c680*/  MOV R0, 0x400 ;  /* 0x0000040000007802 */ /* 0x000fe20000000f00 */
[----:B------:R-:W-:-:S05]  /*c690*/  IMAD.U32 R2, RZ, RZ, UR5 ;  /* 0x00000005ff027e24 */ /* 0x000fca000f8e00ff */
[----:B------:R-:W-:Y:S02]  /*c6a0*/  SHF.L.U32 R2, R2, 0x1f, RZ ;  /* 0x0000001f02027819 */ /* 0x000fe400000006ff */
[----:B--2---:R-:W-:Y:S01]  /*c6b0*/  LEA R0, R3, R0, 0x18 ;  /* 0x0000000003007211 */ /* 0x004fe200078ec0ff */
[----:B------:R-:W-:-:S04]  /*c6c0*/  IMAD.U32 R3, RZ, RZ, UR4 ;  /* 0x00000004ff037e24 */ /* 0x000fc8000f8e00ff */
[----:B------:R-:W-:-:S04]  /*c6d0*/  VIADD R0, R0, 0x20 ;  /* 0x0000002000007836 */ /* 0x000fc80000000000 */
[----:B------:R-:W-:-:S04]  /*c6e0*/  IMAD R3, R3, 0x8, R0 ;  /* 0x0000000803037824 */ /* 0x000fc800078e0200 */
[----:B------:R-:W2:Y:S02]  /*c6f0*/  SYNCS.PHASECHK.TRANS64.TRYWAIT P0, [R3+URZ], R2 ;  /* 0x00000002030075a7 */ /* 0x000ea4000800017f */
[----:B--2---:R-:W-:Y:S05]  /*c700*/  @!P0 BRA `(.L_x_209) ;  /* 0x0000000800088947 */ /* 0x004fea0003800000 */
.L_x_226:
[----:B------:R-:W-:-:S04]  /*c710*/  UIADD3 UR6, UR4, 0x1, URZ ;  /* 0x0000000104067890 */ /* 0x000fc8000fffe03f */
[----:B------:R-:W-:Y:S02]  /*c720*/  UISETP.NE.AND UP0, UPT, UR6, 0x4, UPT ;  /* 0x000000040600788c */ /* 0x000fe4000bf05270 */
[----:B--2---:R-:W-:Y:S02]  /*c730*/  IMAD.U32 R3, RZ, RZ, UR6 ;  /* 0x00000006ff037e24 */ /* 0x004fe4000f8e00ff */
[----:B------:R-:W-:Y:S02]  /*c740*/  USEL UR7, URZ, 0x1, UP0 ;  /* 0x000000013f077887 */ /* 0x000fe40008000000 */
[----:B------:R-:W-:-:S04]  /*c750*/  PLOP3.LUT P0, PT, PT, PT, UP0, 0x80, 0x0 ;  /* 0x000000000000781c */ /* 0x000fc80003f0f008 */
[----:B------:R-:W-:Y:S01]  /*c760*/  IMAD.U32 R6, RZ, RZ, UR7 ;  /* 0x00000007ff067e24 */ /* 0x000fe2000f8e00ff */
[----:B------:R-:W-:-:S04]  /*c770*/  SEL R3, R3, RZ, P0 ;  /* 0x000000ff03037207 */ /* 0x000fc80000000000 */
[----:B------:R-:W-:Y:S01]  /*c780*/  LOP3.LUT R6, R6, UR5, RZ, 0x3c, !PT ;  /* 0x0000000506067c12 */ /* 0x000fe2000f8e3cff */
[C---:B------:R-:W-:Y:S02]  /*c790*/  IMAD R7, R3.reuse, 0x8, R0 ;  /* 0x0000000803077824 */ /* 0x040fe400078e0200 */
[----:B------:R-:W-:Y:S01]  /*c7a0*/  VIADD R2, R3, 0x1 ;  /* 0x0000000103027836 */ /* 0x000fe20000000000 */
[----:B------:R-:W-:-:S04]  /*c7b0*/  SHF.L.U32 R4, R6, 0x1f, RZ ;  /* 0x0000001f06047819 */ /* 0x000fc800000006ff */
[----:B------:R-:W2:Y:S01]  /*c7c0*/  SYNCS.PHASECHK.TRANS64.TRYWAIT P0, [R7+URZ], R4 ;  /* 0x00000004070075a7 */ /* 0x000ea2000800017f */
[----:B------:R-:W-:-:S04]  /*c7d0*/  ISETP.NE.AND P1, PT, R2, 0x4, PT ;  /* 0x000000040200780c */ /* 0x000fc80003f25270 */
[----:B------:R-:W-:Y:S02]  /*c7e0*/  SEL R3, RZ, 0x1, P1 ;  /* 0x00000001ff037807 */ /* 0x000fe40000800000 */
[----:B------:R-:W-:Y:S02]  /*c7f0*/  SEL R9, R2, RZ, P1 ;  /* 0x000000ff02097207 */ /* 0x000fe40000800000 */
[----:B------:R-:W-:-:S03]  /*c800*/  LOP3.LUT R11, R6, R3, RZ, 0x3c, !PT ;  /* 0x00000003060b7212 */ /* 0x000fc600078e3cff */
[----:B------:R-:W-:Y:S01]  /*c810*/  IMAD R6, R9, 0x8, R0 ;  /* 0x0000000809067824 */ /* 0x000fe200078e0200 */
[----:B------:R-:W-:Y:S01]  /*c820*/  SHF.L.U32 R5, R11, 0x1f, RZ ;  /* 0x0000001f0b057819 */ /* 0x000fe200000006ff */
[----:B--2---:R-:W-:Y:S06]  /*c830*/  @!P0 BRA `(.L_x_210) ;  /* 0x0000000400d08947 */ /* 0x004fec0003800000 */
.L_x_227:
[----:B------:R-:W3:Y:S01]  /*c840*/  SYNCS.PHASECHK.TRANS64.TRYWAIT P0, [R6+URZ], R5 ;  /* 0x00000005060075a7 */ /* 0x000ee2000800017f */
[----:B------:R-:W-:-:S05]  /*c850*/  VIADD R2, R9, 0x1 ;  /* 0x0000000109027836 */ /* 0x000fca0000000000 */
[----:B------:R-:W-:-:S04]  /*c860*/  ISETP.NE.AND P1, PT, R2, 0x4, PT ;  /* 0x000000040200780c */ /* 0x000fc80003f25270 */
[----:B--2---:R-:W-:Y:S02]  /*c870*/  SEL R4, RZ, 0x1, P1 ;  /* 0x00000001ff047807 */ /* 0x004fe40000800000 */
[----:B------:R-:W-:Y:S02]  /*c880*/  SEL R3, R2, RZ, P1 ;  /* 0x000000ff02037207 */ /* 0x000fe40000800000 */
[----:B------:R-:W-:Y:S01]  /*c890*/  LOP3.LUT R4, R11, R4, RZ, 0x3c, !PT ;  /* 0x000000040b047212 */ /* 0x000fe200078e3cff */
[----:B---3--:R-:W-:Y:S06]  /*c8a0*/  @!P0 BRA `(.L_x_211) ;  /* 0x0000000400c88947 */ /* 0x008fec0003800000 */
.L_x_228:
[----:B------:R-:W-:Y:S01]  /*c8b0*/  IMAD R3, R3, 0x8, R0 ;  /* 0x0000000803037824 */ /* 0x000fe200078e0200 */
[----:B------:R-:W-:-:S07]  /*c8c0*/  SHF.L.U32 R0, R4, 0x1f, RZ ;  /* 0x0000001f04007819 */ /* 0x000fce00000006ff */
.L_x_212:
[----:B---3--:R3:W4:Y:S02]  /*c8d0*/  SYNCS.PHASECHK.TRANS64.TRYWAIT P0, [R3+URZ], R0 ;  /* 0x00000000030075a7 */ /* 0x008724000800017f */
[----:B----4-:R-:W-:Y:S05]  /*c8e0*/  @!P0 NANOSLEEP.SYNCS 0x989680 ;  /* 0x009896800000895d */ /* 0x010fea0003900000 */
[----:B------:R-:W4:Y:S02]  /*c8f0*/  @!P0 SYNCS.PHASECHK.TRANS64 P0, [R3+URZ], R0 ;  /* 0x00000000030085a7 */ /* 0x000f24000800007f */
[----:B----4-:R-:W-:Y:S05]  /*c900*/  @!P0 BRA `(.L_x_212) ;  /* 0xfffffffc00f08947 */ /* 0x010fea000383ffff */
.L_x_13:
[----:B-1----:R-:W-:Y:S05]  /*c910*/  BSYNC B6 ;  /* 0x0000000000067941 */ /* 0x002fea0003800000 */
.L_x_11:
[----:B------:R-:W-:Y:S05]  /*c920*/  EXIT ;  /* 0x000000000000794d */ /* 0x000fea0003800000 */
.L_x_23:
[----:B--2---:R-:W-:-:S04]  /*c930*/  IMAD.U32 R4, RZ, RZ, UR4 ;  /* 0x00000004ff047e24 */ /* 0x004fc8000f8e00ff */
[----:B------:R2:W3:Y:S03]  /*c940*/  SYNCS.PHASECHK.TRANS64.TRYWAIT P1, [R4+URZ], R3 ;  /* 0x00000003040075a7 */ /* 0x0004e6000802017f */
[----:B---3--:R-:W-:Y:S05]  /*c950*/  @!P1 NANOSLEEP.SYNCS 0x989680 ;  /* 0x009896800000995d */ /* 0x008fea0003900000 */
[----:B------:R-:W3:Y:S02]  /*c960*/  @!P1 SYNCS.PHASECHK.TRANS64 P1, [R4+URZ], R3 ;  /* 0x00000003040095a7 */ /* 0x000ee4000802007f */
[----:B---3--:R-:W-:Y:S05]  /*c970*/  @!P1 BRA `(.L_x_23) ;  /* 0xfffffffc00ec9947 */ /* 0x008fea000383ffff */
[----:B------:R-:W-:Y:S05]  /*c980*/  BRA `(.L_x_22) ;  /* 0xffffff5000407947 */ /* 0x000fea000383ffff */
.L_x_27:
[----:B--2---:R-:W-:-:S04]  /*c990*/  IMAD.U32 R7, RZ, RZ, UR4 ;  /* 0x00000004ff077e24 */ /* 0x004fc8000f8e00ff */
[----:B------:R2:W3:Y:S03]  /*c9a0*/  SYNCS.PHASECHK.TRANS64.TRYWAIT P1, [R7+URZ], R0 ;  /* 0x00000000070075a7 */ /* 0x0004e6000802017f */
[----:B---3--:R-:W-:Y:S05]  /*c9b0*/  @!P1 NANOSLEEP.SYNCS 0x989680 ;  /* 0x009896800000995d */ /* 0x008fea0003900000 */
[----:B------:R-:W3:Y:S02]  /*c9c0*/  @!P1 SYNCS.PHASECHK.TRANS64 P1, [R7+URZ], R0 ;  /* 0x00000000070095a7 */ /* 0x000ee4000802007f */
[----:B---3--:R-:W-:Y:S05]  /*c9d0*/  @!P1 BRA `(.L_x_27) ;  /* 0xfffffffc00ec9947 */ /* 0x008fea000383ffff */
[----:B------:R-:W-:Y:S05]  /*c9e0*/  BRA `(.L_x_26) ;  /* 0xffffff5000f47947 */ /* 0x000fea000383ffff */
.L_x_35:
[----:B--2---:R-:W-:-:S04]  /*c9f0*/  IMAD.U32 R5, RZ, RZ, UR4 ;  /* 0x00000004ff057e24 */ /* 0x004fc8000f8e00ff */
[----:B------:R2:W3:Y:S03]  /*ca00*/  SYNCS.PHASECHK.TRANS64.TRYWAIT P1, [R5+URZ], R4 ;  /* 0x00000004050075a7 */ /* 0x0004e6000802017f */
[----:B---3--:R-:W-:Y:S05]  /*ca10*/  @!P1 NANOSLEEP.SYNCS 0x989680 ;  /* 0x009896800000995d */ /* 0x008fea0003900000 */
[----:B------:R-:W3:Y:S02]  /*ca20*/  @!P1 SYNCS.PHASECHK.TRANS64 P1, [R5+URZ], R4 ;  /* 0x00000004050095a7 */ /* 0x000ee4000802007f */
[----:B---3--:R-:W-:Y:S05]  /*ca30*/  @!P1 BRA `(.L_x_35) ;  /* 0xfffffffc00ec9947 */ /* 0x008fea000383ffff */
[----:B------:R-:W-:Y:S05]  /*ca40*/  BRA `(.L_x_34) ;  /* 0xffffff5c000c7947 */ /* 0x000fea000383ffff */
.L_x_54:
[----:B-1----:R-:W-:-:S04]  /*ca50*/  IMAD.U32 R13, RZ, RZ, UR49 ;  /* 0x00000031ff0d7e24 */ /* 0x002fc8000f8e00ff */
[----:B------:R1:W2:Y:S03]  /*ca60*/  SYNCS.PHASECHK.TRANS64.TRYWAIT P3, [R13+URZ+0x40], R10 ;  /* 0x0000400a0d0075a7 */ /* 0x0002a6000806017f */
[----:B--2---:R-:W-:Y:S05]  /*ca70*/  @!P3 NANOSLEEP.SYNCS 0x989680 ;  /* 0x009896800000b95d */ /* 0x004fea0003900000 */
[----:B------:R-:W2:Y:S02]  /*ca80*/  @!P3 SYNCS.PHASECHK.TRANS64 P3, [R13+URZ+0x40], R10 ;  /* 0x0000400a0d00b5a7 */ /* 0x000ea4000806007f */
[----:B--2---:R-:W-:Y:S05]  /*ca90*/  @!P3 BRA `(.L_x_54) ;  /* 0xfffffffc00ecb947 */ /* 0x004fea000383ffff */
[----:B------:R-:W-:Y:S05]  /*caa0*/  BRA `(.L_x_213) ;  /* 0xffffff74001c7947 */ /* 0x000fea000383ffff */
.L_x_75:
[----:B-1----:R1:W3:Y:S02]  /*cab0*/  SYNCS.PHASECHK.TRANS64.TRYWAIT P4, [R37+URZ+0x40], R38 ;  /* 0x00004026250075a7 */ /* 0x0022e4000808017f */
[----:B---3--:R-:W-:Y:S05]  /*cac0*/  @!P4 NANOSLEEP.SYNCS 0x989680 ;  /* 0x009896800000c95d */ /* 0x008fea0003900000 */
[----:B------:R-:W3:Y:S02]  /*cad0*/  @!P4 SYNCS.PHASECHK.TRANS64 P4, [R37+URZ+0x40], R38 ;  /* 0x000040262500c5a7 */ /* 0x000ee4000808007f */
[----:B---3--:R-:W-:Y:S05]  /*cae0*/  @!P4 BRA `(.L_x_75) ;  /* 0xfffffffc00f0c947 */ /* 0x008fea000383ffff */
[----:B------:R-:W-:Y:S05]  /*caf0*/  BRA `(.L_x_214) ;  /* 0xffffff8400787947 */ /* 0x000fea000383ffff */
.L_x_93:
[----:B-1----:R1:W2:Y:S02]  /*cb00*/  SYNCS.PHASECHK.TRANS64.TRYWAIT P4, [R37+URZ+0x40], R38 ;  /* 0x00004026250075a7 */ /* 0x0022a4000808017f */
[----:B--2---:R-:W-:Y:S05]  /*cb10*/  @!P4 NANOSLEEP.SYNCS 0x989680 ;  /* 0x009896800000c95d */ /* 0x004fea0003900000 */
[----:B------:R-:W2:Y:S02]  /*cb20*/  @!P4 SYNCS.PHASECHK.TRANS64 P4, [R37+URZ+0x40], R38 ;  /* 0x000040262500c5a7 */ /* 0x000ea4000808007f */
[----:B--2---:R-:W-:Y:S05]  /*cb30*/  @!P4 BRA `(.L_x_93) ;  /* 0xfffffffc00f0c947 */ /* 0x004fea000383ffff */
[----:B------:R-:W-:Y:S05]  /*cb40*/  BRA `(.L_x_215) ;  /* 0xffffff9400c47947 */ /* 0x000fea000383ffff */
.L_x_113:
[----:B--2---:R2:W3:Y:S02]  /*cb50*/  SYNCS.PHASECHK.TRANS64.TRYWAIT P2, [R38+URZ+0x40], R37 ;  /* 0x00004025260075a7 */ /* 0x0044e4000804017f */
[----:B---3--:R-:W-:Y:S05]  /*cb60*/  @!P2 NANOSLEEP.SYNCS 0x989680 ;  /* 0x009896800000a95d */ /* 0x008fea0003900000 */
[----:B------:R-:W3:Y:S02]  /*cb70*/  @!P2 SYNCS.PHASECHK.TRANS64 P2, [R38+URZ+0x40], R37 ;  /* 0x000040252600a5a7 */ /* 0x000ee4000804007f */
[----:B---3--:R-:W-:Y:S05]  /*cb80*/  @!P2 BRA `(.L_x_113) ;  /* 0xfffffffc00f0a947 */ /* 0x008fea000383ffff */
[----:B------:R-:W-:Y:S05]  /*cb90*/  BRA `(.L_x_216) ;  /* 0xffffffa400f07947 */ /* 0x000fea000383ffff */
.L_x_143:
[----:B-1----:R-:W-:-:S04]  /*cba0*/  IMAD.U32 R7, RZ, RZ, UR4 ;  /* 0x00000004ff077e24 */ /* 0x002fc8000f8e00ff */
[----:B------:R1:W2:Y:S03]  /*cbb0*/  SYNCS.PHASECHK.TRANS64.TRYWAIT P0, [R7+URZ+0x88], R0 ;  /* 0x00008800070075a7 */ /* 0x0002a6000800017f */
[----:B--2---:R-:W-:Y:S05]  /*cbc0*/  @!P0 NANOSLEEP.SYNCS 0x989680 ;  /* 0x009896800000895d */ /* 0x004fea0003900000 */
[----:B------:R-:W2:Y:S02]  /*cbd0*/  @!P0 SYNCS.PHASECHK.TRANS64 P0, [R7+URZ+0x88], R0 ;  /* 0x00008800070085a7 */ /* 0x000ea4000800007f */
[----:B--2---:R-:W-:Y:S05]  /*cbe0*/  @!P0 BRA `(.L_x_143) ;  /* 0xfffffffc00ec8947 */ /* 0x004fea000383ffff */
[----:B------:R-:W-:Y:S05]  /*cbf0*/  BRA `(.L_x_142) ;  /* 0xffffffc800547947 */ /* 0x000fea000383ffff */
.L_x_150:
[----:B-1----:R-:W-:-:S04]  /*cc00*/  IMAD.U32 R5, RZ, RZ, UR4 ;  /* 0x00000004ff057e24 */ /* 0x002fc8000f8e00ff */
[----:B------:R1:W2:Y:S03]  /*cc10*/  SYNCS.PHASECHK.TRANS64.TRYWAIT P1, [R5+URZ+0x60], R4 ;  /* 0x00006004050075a7 */ /* 0x0002a6000802017f */
[----:B--2---:R-:W-:Y:S05]  /*cc20*/  @!P1 NANOSLEEP.SYNCS 0x989680 ;  /* 0x009896800000995d */ /* 0x004fea0003900000 */
[----:B------:R-:W2:Y:S02]  /*cc30*/  @!P1 SYNCS.PHASECHK.TRANS64 P1, [R5+URZ+0x60], R4 ;  /* 0x00006004050095a7 */ /* 0x000ea4000802007f */
[----:B--2---:R-:W-:Y:S05]  /*cc40*/  @!P1 BRA `(.L_x_150) ;  /* 0xfffffffc00ec9947 */ /* 0x004fea000383ffff */
[----:B------:R-:W-:Y:S05]  /*cc50*/  BRA `(.L_x_217) ;  /* 0xffffffcc00887947 */ /* 0x000fea000383ffff */
.L_x_156:
[----:B-12---:R-:W-:-:S04]  /*cc60*/  IMAD.U32 R5, RZ, RZ, UR4 ;  /* 0x00000004ff057e24 */ /* 0x006fc8000f8e00ff */
[----:B------:R1:W2:Y:S03]  /*cc70*/  SYNCS.PHASECHK.TRANS64.TRYWAIT P1, [R5+URZ+0x68], R4 ;  /* 0x00006804050075a7 */ /* 0x0002a6000802017f */
[----:B--2---:R-:W-:Y:S05]  /*cc80*/  @!P1 NANOSLEEP.SYNCS 0x989680 ;  /* 0x009896800000995d */ /* 0x004fea0003900000 */
[----:B------:R-:W2:Y:S02]  /*cc90*/  @!P1 SYNCS.PHASECHK.TRANS64 P1, [R5+URZ+0x68], R4 ;  /* 0x00006804050095a7 */ /* 0x000ea4000802007f */
[----:B--2---:R-:W-:Y:S05]  /*cca0*/  @!P1 BRA `(.L_x_156) ;  /* 0xfffffffc00ec9947 */ /* 0x004fea000383ffff */
[----:B------:R-:W-:Y:S05]  /*ccb0*/  BRA `(.L_x_218) ;  /* 0xffffffd000147947 */ /* 0x000fea000383ffff */
.L_x_162:
[----:B-123--:R-:W-:-:S04]  /*ccc0*/  IMAD.U32 R5, RZ, RZ, UR4 ;  /* 0x00000004ff057e24 */ /* 0x00efc8000f8e00ff */
[----:B------:R1:W2:Y:S03]  /*ccd0*/  SYNCS.PHASECHK.TRANS64.TRYWAIT P1, [R5+URZ+0x70], R4 ;  /* 0x00007004050075a7 */ /* 0x0002a6000802017f */
[----:B--2---:R-:W-:Y:S05]  /*cce0*/  @!P1 NANOSLEEP.SYNCS 0x989680 ;  /* 0x009896800000995d */ /* 0x004fea0003900000 */
[----:B------:R-:W2:Y:S02]  /*ccf0*/  @!P1 SYNCS.PHASECHK.TRANS64 P1, [R5+URZ+0x70], R4 ;  /* 0x00007004050095a7 */ /* 0x000ea4000802007f */
[----:B--2---:R-:W-:Y:S05]  /*cd00*/  @!P1 BRA `(.L_x_162) ;  /* 0xfffffffc00ec9947 */ /* 0x004fea000383ffff */
[----:B------:R-:W-:Y:S05]  /*cd10*/  BRA `(.L_x_219) ;  /* 0xffffffd000ac7947 */ /* 0x000fea000383ffff */
.L_x_168:
[----:B-1234-:R-:W-:-:S04]  /*cd20*/  IMAD.U32 R5, RZ, RZ, UR4 ;  /* 0x00000004ff057e24 */ /* 0x01efc8000f8e00ff */
[----:B------:R1:W2:Y:S03]  /*cd30*/  SYNCS.PHASECHK.TRANS64.TRYWAIT P1, [R5+URZ+0x78], R4 ;  /* 0x00007804050075a7 */ /* 0x0002a6000802017f */
[----:B--2---:R-:W-:Y:S05]  /*cd40*/  @!P1 NANOSLEEP.SYNCS 0x989680 ;  /* 0x009896800000995d */ /* 0x004fea0003900000 */
[----:B------:R-:W2:Y:S02]  /*cd50*/  @!P1 SYNCS.PHASECHK.TRANS64 P1, [R5+URZ+0x78], R4 ;  /* 0x00007804050095a7 */ /* 0x000ea4000802007f */
[----:B--2---:R-:W-:Y:S05]  /*cd60*/  @!P1 BRA `(.L_x_168) ;  /* 0xfffffffc00ec9947 */ /* 0x004fea000383ffff */
[----:B------:R-:W-:Y:S05]  /*cd70*/  BRA `(.L_x_220) ;  /* 0xffffffd400447947 */ /* 0x000fea000383ffff */
.L_x_178:
[----:B-1----:R1:W2:Y:S02]  /*cd80*/  SYNCS.PHASECHK.TRANS64.TRYWAIT P0, [R3+URZ+0x60], R2 ;  /* 0x00006002030075a7 */ /* 0x0022a4000800017f */
[----:B--2---:R-:W-:Y:S05]  /*cd90*/  @!P0 NANOSLEEP.SYNCS 0x989680 ;  /* 0x009896800000895d */ /* 0x004fea0003900000 */
[----:B------:R-:W2:Y:S02]  /*cda0*/  @!P0 SYNCS.PHASECHK.TRANS64 P0, [R3+URZ+0x60], R2 ;  /* 0x00006002030085a7 */ /* 0x000ea4000800007f */
[----:B--2---:R-:W-:Y:S05]  /*cdb0*/  @!P0 BRA `(.L_x_178) ;  /* 0xfffffffc00f08947 */ /* 0x004fea000383ffff */
[----:B------:R-:W-:Y:S05]  /*cdc0*/  BRA `(.L_x_221) ;  /* 0xffffffdc00647947 */ /* 0x000fea000383ffff */
.L_x_180:
[----:B--2---:R2:W3:Y:S02]  /*cdd0*/  SYNCS.PHASECHK.TRANS64.TRYWAIT P0, [R3+URZ+0x68], R2 ;  /* 0x00006802030075a7 */ /* 0x0044e4000800017f */
[----:B---3--:R-:W-:Y:S05]  /*cde0*/  @!P0 NANOSLEEP.SYNCS 0x989680 ;  /* 0x009896800000895d */ /* 0x008fea0003900000 */
[----:B------:R-:W3:Y:S02]  /*cdf0*/  @!P0 SYNCS.PHASECHK.TRANS64 P0, [R3+URZ+0x68], R2 ;  /* 0x00006802030085a7 */ /* 0x000ee4000800007f */
[----:B---3--:R-:W-:Y:S05]  /*ce00*/  @!P0 BRA `(.L_x_180) ;  /* 0xfffffffc00f08947 */ /* 0x008fea000383ffff */
[----:B------:R-:W-:Y:S05]  /*ce10*/  BRA `(.L_x_222) ;  /* 0xffffffdc00607947 */ /* 0x000fea000383ffff */
.L_x_182:
[----:B---3--:R3:W4:Y:S02]  /*ce20*/  SYNCS.PHASECHK.TRANS64.TRYWAIT P0, [R3+URZ+0x70], R2 ;  /* 0x00007002030075a7 */ /* 0x008724000800017f */
[----:B----4-:R-:W-:Y:S05]  /*ce30*/  @!P0 NANOSLEEP.SYNCS 0x989680 ;  /* 0x009896800000895d */ /* 0x010fea0003900000 */
[----:B------:R-:W4:Y:S02]  /*ce40*/  @!P0 SYNCS.PHASECHK.TRANS64 P0, [R3+URZ+0x70], R2 ;  /* 0x00007002030085a7 */ /* 0x000f24000800007f */
[----:B----4-:R-:W-:Y:S05]  /*ce50*/  @!P0 BRA `(.L_x_182) ;  /* 0xfffffffc00f08947 */ /* 0x010fea000383ffff */
[----:B------:R-:W-:Y:S05]  /*ce60*/  BRA `(.L_x_223) ;  /* 0xffffffdc005c7947 */ /* 0x000fea000383ffff */
.L_x_186:
[----:B--2---:R-:W-:-:S04]  /*ce70*/  IMAD.U32 R5, RZ, RZ, UR16 ;  /* 0x00000010ff057e24 */ /* 0x004fc8000f8e00ff */
[----:B------:R2:W3:Y:S03]  /*ce80*/  SYNCS.PHASECHK.TRANS64.TRYWAIT P0, [R5+URZ+0x20], R2 ;  /* 0x00002002050075a7 */ /* 0x0004e6000800017f */
[----:B---3--:R-:W-:Y:S05]  /*ce90*/  @!P0 NANOSLEEP.SYNCS 0x989680 ;  /* 0x009896800000895d */ /* 0x008fea0003900000 */
[----:B------:R-:W3:Y:S02]  /*cea0*/  @!P0 SYNCS.PHASECHK.TRANS64 P0, [R5+URZ+0x20], R2 ;  /* 0x00002002050085a7 */ /* 0x000ee4000800007f */
[----:B---3--:R-:W-:Y:S05]  /*ceb0*/  @!P0 BRA `(.L_x_186) ;  /* 0xfffffffc00ec8947 */ /* 0x008fea000383ffff */
[----:B------:R-:W-:Y:S05]  /*cec0*/  BRA `(.L_x_224) ;  /* 0xffffffe0000c7947 */ /* 0x000fea000383ffff */
.L_x_199:
[----:B-1----:R-:W-:-:S04]  /*ced0*/  IMAD.U32 R5, RZ, RZ, UR17 ;  /* 0x00000011ff057e24 */ /* 0x002fc8000f8e00ff */
[----:B------:R1:W2:Y:S03]  /*cee0*/  SYNCS.PHASECHK.TRANS64.TRYWAIT P0, [R5+URZ+0x20], R2 ;  /* 0x00002002050075a7 */ /* 0x0002a6000800017f */
[----:B--2---:R-:W-:Y:S05]  /*cef0*/  @!P0 NANOSLEEP.SYNCS 0x989680 ;  /* 0x009896800000895d */ /* 0x004fea0003900000 */
[----:B------:R-:W2:Y:S02]  /*cf00*/  @!P0 SYNCS.PHASECHK.TRANS64 P0, [R5+URZ+0x20], R2 ;  /* 0x00002002050085a7 */ /* 0x000ea4000800007f */
[----:B--2---:R-:W-:Y:S05]  /*cf10*/  @!P0 BRA `(.L_x_199) ;  /* 0xfffffffc00ec8947 */ /* 0x004fea000383ffff */
[----:B------:R-:W-:Y:S05]  /*cf20*/  BRA `(.L_x_225) ;  /* 0xffffffec00547947 */ /* 0x000fea000383ffff */
.L_x_209:
[----:B--2---:R2:W3:Y:S02]  /*cf30*/  SYNCS.PHASECHK.TRANS64.TRYWAIT P0, [R3+URZ], R2 ;  /* 0x00000002030075a7 */ /* 0x0044e4000800017f */
[----:B---3--:R-:W-:Y:S05]  /*cf40*/  @!P0 NANOSLEEP.SYNCS 0x989680 ;  /* 0x009896800000895d */ /* 0x008fea0003900000 */
[----:B------:R-:W3:Y:S02]  /*cf50*/  @!P0 SYNCS.PHASECHK.TRANS64 P0, [R3+URZ], R2 ;  /* 0x00000002030085a7 */ /* 0x000ee4000800007f */
[----:B---3--:R-:W-:Y:S05]  /*cf60*/  @!P0 BRA `(.L_x_209) ;  /* 0xfffffffc00f08947 */ /* 0x008fea000383ffff */
[----:B------:R-:W-:Y:S05]  /*cf70*/  BRA `(.L_x_226) ;  /* 0xfffffff400e47947 */ /* 0x000fea000383ffff */
.L_x_210:
[----:B--2---:R2:W3:Y:S02]  /*cf80*/  SYNCS.PHASECHK.TRANS64.TRYWAIT P0, [R7+URZ], R4 ;  /* 0x00000004070075a7 */ /* 0x0044e4000800017f */
[----:B---3--:R-:W-:Y:S05]  /*cf90*/  @!P0 NANOSLEEP.SYNCS 0x989680 ;  /* 0x009896800000895d */ /* 0x008fea0003900000 */
[----:B------:R-:W3:Y:S02]  /*cfa0*/  @!P0 SYNCS.PHASECHK.TRANS64 P0, [R7+URZ], R4 ;  /* 0x00000004070085a7 */ /* 0x000ee4000800007f */
[----:B---3--:R-:W-:Y:S05]  /*cfb0*/  @!P0 BRA `(.L_x_210) ;  /* 0xfffffffc00f08947 */ /* 0x008fea000383ffff */
[----:B------:R-:W-:Y:S05]  /*cfc0*/  BRA `(.L_x_227) ;  /* 0xfffffff8001c7947 */ /* 0x000fea000383ffff */
.L_x_211:
[----:B--2---:R2:W3:Y:S02]  /*cfd0*/  SYNCS.PHASECHK.TRANS64.TRYWAIT P0, [R6+URZ], R5 ;  /* 0x00000005060075a7 */ /* 0x0044e4000800017f */
[----:B---3--:R-:W-:Y:S05]  /*cfe0*/  @!P0 NANOSLEEP.SYNCS 0x989680 ;  /* 0x009896800000895d */ /* 0x008fea0003900000 */
[----:B------:R-:W3:Y:S02]  /*cff0*/  @!P0 SYNCS.PHASECHK.TRANS64 P0, [R6+URZ], R5 ;  /* 0x00000005060085a7 */ /* 0x000ee4000800007f */
[----:B---3--:R-:W-:Y:S05]  /*d000*/  @!P0 BRA `(.L_x_211) ;  /* 0xfffffffc00f08947 */ /* 0x008fea000383ffff */
[----:B------:R-:W-:Y:S05]  /*d010*/  BRA `(.L_x_228) ;  /* 0xfffffff800247947 */ /* 0x000fea000383ffff */
.L_x_229:
[----:B------:R-:W-:-:S00]  /*d020*/  BRA `(.L_x_229) ;  /* 0xfffffffc00fc7947 */ /* 0x000fc0000383ffff */
[----:B------:R-:W-:-:S00]  /*d030*/  NOP ;  /* 0x0000000000007918 */ /* 0x000fc00000000000 */
        /* <DEDUP_REMOVED lines=12> */
.L_x_230:


//--------------------- .nv.global.init           --------------------------
	.section	.nv.global.init,"aw",@progbits
.nv.global.init:
	.type		$str$36,@object
	.size		$str$36,($str$37 - $str$36)
$str$36:
        /*0000*/ 	.byte	0x28, 0x61, 0x64, 0x64, 0x72, 0x65, 0x73, 0x73, 0x20, 0x26, 0x20, 0x6d, 0x61, 0x73, 0x6b, 0x29
        /*0010*/ 	.byte	0x20, 0x3d, 0x3d, 0x20, 0x30, 0x00
	.type		$str$37,@object
	.size		$str$37,(__unnamed_1 - $str$37)
$str$37:
        /*0016*/ 	.byte	0x2f, 0x74, 0x6d, 0x70, 0x2f, 0x63, 0x75, 0x74, 0x6c, 0x61, 0x73, 0x73, 0x5f, 0x73, 0x77, 0x65
        /*0026*/ 	.byte	0x65, 0x70, 0x5f, 0x73, 0x72, 0x63, 0x2f, 0x69, 0x6e, 0x63, 0x6c, 0x75, 0x64, 0x65, 0x2f, 0x63
        /*0036*/ 	.byte	0x75, 0x74, 0x65, 0x2f, 0x70, 0x6f, 0x69, 0x6e, 0x74, 0x65, 0x72, 0x5f, 0x66, 0x6c, 0x61, 0x67
        /*0046*/ 	.byte	0x67, 0x65, 0x64, 0x2e, 0x68, 0x70, 0x70, 0x00
	.type		__unnamed_1,@object
	.size		__unnamed_1,(__unnamed_2 - __unnamed_1)
__unnamed_1:
        /*004e*/ 	.byte	0x61, 0x75, 0x74, 0x6f, 0x20, 0x63, 0x75, 0x74, 0x65, 0x3a, 0x3a, 0x61, 0x73, 0x5f, 0x70, 0x6f
        /* <DEDUP_REMOVED lines=27> */
	.type		__unnamed_2,@object
	.size		__unnamed_2,(.L_1 - __unnamed_2)
__unnamed_2:
        /* <DEDUP_REMOVED lines=34> */
        /*042e*/ 	.byte	0x3e, 0x3e, 0x5d, 0x00
.L_1:


//--------------------- .nv.shared._ZN7cutlass13device_kernelINS_4gemm6kernel13GemmUniversalIN4cute5tupleIJiiiiEEENS1_10collective13CollectiveMmaINS1_46MainloopSm90TmaGmmaWarpSpecializedBlockwiseFP8ILi4ENS5_IJNS4_1CILi1EEENSA_ILi2EEESB_EEENS1_47KernelTmaWarpSpecializedCooperativeFP8BlockwiseEEENS5_IJNSA_ILi128EEESG_SG_EEENS_12float_e4m3_tENS5_IJNS5_IJlSB_lEEENS4_6LayoutINS5_IJNS5_IJSG_iEEESL_iEEENS5_IJNS5_IJNSA_ILi0EEESB_EEENS5_IJSN_iEEEiEEEEEEEESI_SS_NS4_8TiledMMAINS4_8MMA_AtomIJNS4_4SM904GMMA31MMA_64x128x32_F32E4M3E4M3_SS_TNILNSW_7ScaleInE1ELSY_1EEEEEENSK_INS5_IJSC_SB_SB_EEENS5_IJSB_SN_SN_EEEEENS5_IJNS4_10UnderscoreES14_S14_EEEEENS4_23SM90_TMA_LOAD_MULTICASTENS4_14ComposedLayoutINS4_7SwizzleILi3ELi4ELi3EEENS4_18smem_ptr_flag_bitsILi8EEENSK_INS5_IJNSA_ILi8EEESG_EEENS5_IJSG_SB_EEEEEEEvNS4_8identityENS4_13SM90_TMA_LOADES1H_vS1I_EENS_8epilogue10collective18CollectiveEpilogueINS1L_22Sm90TmaWarpSpecializedILi4ELi2ELi16ELb1ELb0EEEJSH_NS5_IJSG_NSA_ILi32EEEEEEfNS5_IJSB_llEEEfS1S_NS1L_6fusion15FusionCallbacksIS1P_NS1T_36ScaledLinCombPerRowBiasEltActAmaxAuxINS_6layout11ColumnMajorENS1L_6thread4ReLuEfffffffLi4ELi4ELNS_15FloatRoundStyleE2EEESH_S1R_JNS18_IS1A_NS1B_ILi32EEENSK_INS5_IJS1Q_S1D_EEENS5_IJSB_S1Q_EEEEEEENS4_39AutoVectorizingCopyWithAssumedAlignmentILi128EEEEEES1J_S26_S28_NS4_14SM90_TMA_STOREES26_S28_NS4_9Copy_AtomIJNS4_17SM90_U32x4_STSM_NENS_6half_tEEEEvEEEvvEEEEvNT_6ParamsE --------------------------
	.section	.nv.shared._ZN7cutlass13device_kernelINS_4gemm6kernel13GemmUniversalIN4cute5tupleIJiiiiEEENS1_10collective13CollectiveMmaINS1_46MainloopSm90TmaGmmaWarpSpecializedBlockwiseFP8ILi4ENS5_IJNS4_1CILi1EEENSA_ILi2EEESB_EEENS1_47KernelTmaWarpSpecializedCooperativeFP8BlockwiseEEENS5_IJNSA_ILi128EEESG_SG_EEENS_12float_e4m3_tENS5_IJNS5_IJlSB_lEEENS4_6LayoutINS5_IJNS5_IJSG_iEEESL_iEEENS5_IJNS5_IJNSA_ILi0EEESB_EEENS5_IJSN_iEEEiEEEEEEEESI_SS_NS4_8TiledMMAINS4_8MMA_AtomIJNS4_4SM904GMMA31MMA_64x128x32_F32E4M3E4M3_SS_TNILNSW_7ScaleInE1ELSY_1EEEEEENSK_INS5_IJSC_SB_SB_EEENS5_IJSB_SN_SN_EEEEENS5_IJNS4_10UnderscoreES14_S14_EEEEENS4_23SM90_TMA_LOAD_MULTICASTENS4_14ComposedLayoutINS4_7SwizzleILi3ELi4ELi3EEENS4_18smem_ptr_flag_bitsILi8EEENSK_INS5_IJNSA_ILi8EEESG_EEENS5_IJSG_SB_EEEEEEEvNS4_8identityENS4_13SM90_TMA_LOADES1H_vS1I_EENS_8epilogue10collective18CollectiveEpilogueINS1L_22Sm90TmaWarpSpecializedILi4ELi2ELi16ELb1ELb0EEEJSH_NS5_IJSG_NSA_ILi32EEEEEEfNS5_IJSB_llEEEfS1S_NS1L_6fusion15FusionCallbacksIS1P_NS1T_36ScaledLinCombPerRowBiasEltActAmaxAuxINS_6layout11ColumnMajorENS1L_6thread4ReLuEfffffffLi4ELi4ELNS_15FloatRoundStyleE2EEESH_S1R_JNS18_IS1A_NS1B_ILi32EEENSK_INS5_IJS1Q_S1D_EEENS5_IJSB_S1Q_EEEEEEENS4_39AutoVectorizingCopyWithAssumedAlignmentILi128EEEEEES1J_S26_S28_NS4_14SM90_TMA_STOREES26_S28_NS4_9Copy_AtomIJNS4_17SM90_U32x4_STSM_NENS_6half_tEEEEvEEEvvEEEEvNT_6ParamsE,"aw",@nobits
	.sectionflags	@""
	.align	16
	.zero		1024


//--------------------- .nv.shared.reserved.0     --------------------------
	.section	.nv.shared.reserved.0,"aw",@nobits
	.weak		__nv_reservedSMEM_offset_0_alias
	.size		__nv_reservedSMEM_offset_0_alias, 0, 0
	.other		__nv_reservedSMEM_offset_0_alias,@"STO_CUDA_RESERVED_SHARED STV_DEFAULT"
__nv_reservedSMEM_offset_0_alias:
	.zero		0


//--------------------- .nv.global                --------------------------
	.section	.nv.global,"aw",@nobits
.nv.global:
	.type		_ZN34_INTERNAL_7282b589_4_k_cu_stride_A4cute1_E,@object
	.size		_ZN34_INTERNAL_7282b589_4_k_cu_stride_A4cute1_E,(_ZN34_INTERNAL_7282b589_4_k_cu_stride_A4cuda3std3__45__cpo6cbeginE - _ZN34_INTERNAL_7282b589_4_k_cu_stride_A4cute1_E)
_ZN34_INTERNAL_7282b589_4_k_cu_stride_A4cute1_E:
	.zero		1
	.type		_ZN34_INTERNAL_7282b589_4_k_cu_stride_A4cuda3std3__45__cpo6cbeginE,@object
	.size		_ZN34_INTERNAL_7282b589_4_k_cu_stride_A4cuda3std3__45__cpo6cbeginE,(_ZN34_INTERNAL_7282b589_4_k_cu_stride_A4cuda3std3__48in_placeE - _ZN34_INTERNAL_7282b589_4_k_cu_stride_A4cuda3std3__45__cpo6cbeginE)
_ZN34_INTERNAL_7282b589_4_k_cu_stride_A4cuda3std3__45__cpo6cbeginE:
	.zero		1
	.type		_ZN34_INTERNAL_7282b589_4_k_cu_stride_A4cuda3std3__48in_placeE,@object
	.size		_ZN34_INTERNAL_7282b589_4_k_cu_stride_A4cuda3std3__48in_placeE,(_ZN34_INTERNAL_7282b589_4_k_cu_stride_A4cuda3std6ranges3__45__cpo9iter_moveE - _ZN34_INTERNAL_7282b589_4_k_cu_stride_A4cuda3std3__48in_placeE)
_ZN34_INTERNAL_7282b589_4_k_cu_stride_A4cuda3std3__48in_placeE:
	.zero		1
	.type		_ZN34_INTERNAL_7282b589_4_k_cu_stride_A4cuda3std6ranges3__45__cpo9iter_moveE,@object
	.size		_ZN34_INTERNAL_7282b589_4_k_cu_stride_A4cuda3std6ranges3__45__cpo9iter_moveE,(_ZN34_INTERNAL_7282b589_4_k_cu_stride_A4cuda3std3__45__cpo5beginE - _ZN34_INTERNAL_7282b589_4_k_cu_stride_A4cuda3std6ranges3__45__cpo9iter_moveE)
_ZN34_INTERNAL_7282b589_4_k_cu_stride_A4cuda3std6ranges3__45__cpo9iter_moveE:
	.zero		1
	.type		_ZN34_INTERNAL_7282b589_4_k_cu_stride_A4cuda3std3__45__cpo5beginE,@object
	.size		_ZN34_INTERNAL_7282b589_4_k_cu_stride_A4cuda3std3__45__cpo5beginE,(_ZN34_INTERNAL_7282b589_4_k_cu_stride_A4cuda3std3__436_GLOBAL__N__7282b589_4_k_cu_stride_A6ignoreE - _ZN34_INTERNAL_7282b589_4_k_cu_stride_A4cuda3std3__45__cpo5beginE)
_ZN34_INTERNAL_7282b589_4_k_cu_stride_A4cuda3std3__45__cpo5beginE:
	.zero		1
	.type		_ZN34_INTERNAL_7282b589_4_k_cu_stride_A4cuda3std3__436_GLOBAL__N__7282b589_4_k_cu_stride_A6ignoreE,@object
	.size		_ZN34_INTERNAL_7282b589_4_k_cu_stride_A4cuda3std3__436_GLOBAL__N__7282b589_4_k_cu_stride_A6ignoreE,(_ZN34_INTERNAL_7282b589_4_k_cu_stride_A4cute7productE - _ZN34_INTERNAL_7282b589_4_k_cu_stride_A4cuda3std3__436_GLOBAL__N__7282b589_4_k_cu_stride_A6ignoreE)
_ZN34_INTERNAL_7282b589_4_k_cu_stride_A4cuda3std3__436_GLOBAL__N__7282b589_4_k_cu_stride_A6ignoreE:
	.zero		1
	.type		_ZN34_INTERNAL_7282b589_4_k_cu_stride_A4cute7productE,@object
	.size		_ZN34_INTERNAL_7282b589_4_k_cu_stride_A4cute7productE,(_ZN34_INTERNAL_7282b589_4_k_cu_stride_A4cuda3std3__45__cpo3endE - _ZN34_INTERNAL_7282b589_4_k_cu_stride_A4cute7productE)
_ZN34_INTERNAL_7282b589_4_k_cu_stride_A4cute7productE:
	.zero		1
	.type		_ZN34_INTERNAL_7282b589_4_k_cu_stride_A4cuda3std3__45__cpo3endE,@object
	.size		_ZN34_INTERNAL_7282b589_4_k_cu_stride_A4cuda3std3__45__cpo3endE,(_ZN34_INTERNAL_7282b589_4_k_cu_stride_A4cuda3std3__419piecewise_constructE - _ZN34_INTERNAL_7282b589_4_k_cu_stride_A4cuda3std3__45__cpo3endE)
_ZN34_INTERNAL_7282b589_4_k_cu_stride_A4cuda3std3__45__cpo3endE:
	.zero		1
	.type		_ZN34_INTERNAL_7282b589_4_k_cu_stride_A4cuda3std3__419piecewise_constructE,@object
	.size		_ZN34_INTERNAL_7282b589_4_k_cu_stride_A4cuda3std3__419piecewise_constructE,(_ZN34_INTERNAL_7282b589_4_k_cu_stride_A4cuda3std3__45__cpo4cendE - _ZN34_INTERNAL_7282b589_4_k_cu_stride_A4cuda3std3__419piecewise_constructE)
_ZN34_INTERNAL_7282b589_4_k_cu_stride_A4cuda3std3__419piecewise_constructE:
	.zero		1
	.type		_ZN34_INTERNAL_7282b589_4_k_cu_stride_A4cuda3std3__45__cpo4cendE,@object
	.size		_ZN34_INTERNAL_7282b589_4_k_cu_stride_A4cuda3std3__45__cpo4cendE,(_ZN34_INTERNAL_7282b589_4_k_cu_stride_A4cuda3std6ranges3__45__cpo4swapE - _ZN34_INTERNAL_7282b589_4_k_cu_stride_A4cuda3std3__45__cpo4cendE)
_ZN34_INTERNAL_7282b589_4_k_cu_stride_A4cuda3std3__45__cpo4cendE:
	.zero		1
	.type		_ZN34_INTERNAL_7282b589_4_k_cu_stride_A4cuda3std6ranges3__45__cpo4swapE,@object
	.size		_ZN34_INTERNAL_7282b589_4_k_cu_stride_A4cuda3std6ranges3__45__cpo4swapE,(.L_9 - _ZN34_INTERNAL_7282b589_4_k_cu_stride_A4cuda3std6ranges3__45__cpo4swapE)
_ZN34_INTERNAL_7282b589_4_k_cu_stride_A4cuda3std6ranges3__45__cpo4swapE:
	.zero		1
.L_9:


//--------------------- .nv.constant0._ZN7cutlass13device_kernelINS_4gemm6kernel13GemmUniversalIN4cute5tupleIJiiiiEEENS1_10collective13CollectiveMmaINS1_46MainloopSm90TmaGmmaWarpSpecializedBlockwiseFP8ILi4ENS5_IJNS4_1CILi1EEENSA_ILi2EEESB_EEENS1_47KernelTmaWarpSpecializedCooperativeFP8BlockwiseEEENS5_IJNSA_ILi128EEESG_SG_EEENS_12float_e4m3_tENS5_IJNS5_IJlSB_lEEENS4_6LayoutINS5_IJNS5_IJSG_iEEESL_iEEENS5_IJNS5_IJNSA_ILi0EEESB_EEENS5_IJSN_iEEEiEEEEEEEESI_SS_NS4_8TiledMMAINS4_8MMA_AtomIJNS4_4SM904GMMA31MMA_64x128x32_F32E4M3E4M3_SS_TNILNSW_7ScaleInE1ELSY_1EEEEEENSK_INS5_IJSC_SB_SB_EEENS5_IJSB_SN_SN_EEEEENS5_IJNS4_10UnderscoreES14_S14_EEEEENS4_23SM90_TMA_LOAD_MULTICASTENS4_14ComposedLayoutINS4_7SwizzleILi3ELi4ELi3EEENS4_18smem_ptr_flag_bitsILi8EEENSK_INS5_IJNSA_ILi8EEESG_EEENS5_IJSG_SB_EEEEEEEvNS4_8identityENS4_13SM90_TMA_LOADES1H_vS1I_EENS_8epilogue10collective18CollectiveEpilogueINS1L_22Sm90TmaWarpSpecializedILi4ELi2ELi16ELb1ELb0EEEJSH_NS5_IJSG_NSA_ILi32EEEEEEfNS5_IJSB_llEEEfS1S_NS1L_6fusion15FusionCallbacksIS1P_NS1T_36ScaledLinCombPerRowBiasEltActAmaxAuxINS_6layout11ColumnMajorENS1L_6thread4ReLuEfffffffLi4ELi4ELNS_15FloatRoundStyleE2EEESH_S1R_JNS18_IS1A_NS1B_ILi32EEENSK_INS5_IJS1Q_S1D_EEENS5_IJSB_S1Q_EEEEEEENS4_39AutoVectorizingCopyWithAssumedAlignmentILi128EEEEEES1J_S26_S28_NS4_14SM90_TMA_STOREES26_S28_NS4_9Copy_AtomIJNS4_17SM90_U32x4_STSM_NENS_6half_tEEEEvEEEvvEEEEvNT_6ParamsE --------------------------
	.section	.nv.constant0._ZN7cutlass13device_kernelINS_4gemm6kernel13GemmUniversalIN4cute5tupleIJiiiiEEENS1_10collective13CollectiveMmaINS1_46MainloopSm90TmaGmmaWarpSpecializedBlockwiseFP8ILi4ENS5_IJNS4_1CILi1EEENSA_ILi2EEESB_EEENS1_47KernelTmaWarpSpecializedCooperativeFP8BlockwiseEEENS5_IJNSA_ILi128EEESG_SG_EEENS_12float_e4m3_tENS5_IJNS5_IJlSB_lEEENS4_6LayoutINS5_IJNS5_IJSG_iEEESL_iEEENS5_IJNS5_IJNSA_ILi0EEESB_EEENS5_IJSN_iEEEiEEEEEEEESI_SS_NS4_8TiledMMAINS4_8MMA_AtomIJNS4_4SM904GMMA31MMA_64x128x32_F32E4M3E4M3_SS_TNILNSW_7ScaleInE1ELSY_1EEEEEENSK_INS5_IJSC_SB_SB_EEENS5_IJSB_SN_SN_EEEEENS5_IJNS4_10UnderscoreES14_S14_EEEEENS4_23SM90_TMA_LOAD_MULTICASTENS4_14ComposedLayoutINS4_7SwizzleILi3ELi4ELi3EEENS4_18smem_ptr_flag_bitsILi8EEENSK_INS5_IJNSA_ILi8EEESG_EEENS5_IJSG_SB_EEEEEEEvNS4_8identityENS4_13SM90_TMA_LOADES1H_vS1I_EENS_8epilogue10collective18CollectiveEpilogueINS1L_22Sm90TmaWarpSpecializedILi4ELi2ELi16ELb1ELb0EEEJSH_NS5_IJSG_NSA_ILi32EEEEEEfNS5_IJSB_llEEEfS1S_NS1L_6fusion15FusionCallbacksIS1P_NS1T_36ScaledLinCombPerRowBiasEltActAmaxAuxINS_6layout11ColumnMajorENS1L_6thread4ReLuEfffffffLi4ELi4ELNS_15FloatRoundStyleE2EEESH_S1R_JNS18_IS1A_NS1B_ILi32EEENSK_INS5_IJS1Q_S1D_EEENS5_IJSB_S1Q_EEEEEEENS4_39AutoVectorizingCopyWithAssumedAlignmentILi128EEEEEES1J_S26_S28_NS4_14SM90_TMA_STOREES26_S28_NS4_9Copy_AtomIJNS4_17SM90_U32x4_STSM_NENS_6half_tEEEEvEEEvvEEEEvNT_6ParamsE,"a",@progbits
	.sectionflags	@""
	.align	4
.nv.constant0._ZN7cutlass13device_kernelINS_4gemm6kernel13GemmUniversalIN4cute5tupleIJiiiiEEENS1_10collective13CollectiveMmaINS1_46MainloopSm90TmaGmmaWarpSpecializedBlockwiseFP8ILi4ENS5_IJNS4_1CILi1EEENSA_ILi2EEESB_EEENS1_47KernelTmaWarpSpecializedCooperativeFP8BlockwiseEEENS5_IJNSA_ILi128EEESG_SG_EEENS_12float_e4m3_tENS5_IJNS5_IJlSB_lEEENS4_6LayoutINS5_IJNS5_IJSG_iEEESL_iEEENS5_IJNS5_IJNSA_ILi0EEESB_EEENS5_IJSN_iEEEiEEEEEEEESI_SS_NS4_8TiledMMAINS4_8MMA_AtomIJNS4_4SM904GMMA31MMA_64x128x32_F32E4M3E4M3_SS_TNILNSW_7ScaleInE1ELSY_1EEEEEENSK_INS5_IJSC_SB_SB_EEENS5_IJSB_SN_SN_EEEEENS5_IJNS4_10UnderscoreES14_S14_EEEEENS4_23SM90_TMA_LOAD_MULTICASTENS4_14ComposedLayoutINS4_7SwizzleILi3ELi4ELi3EEENS4_18smem_ptr_flag_bitsILi8EEENSK_INS5_IJNSA_ILi8EEESG_EEENS5_IJSG_SB_EEEEEEEvNS4_8identityENS4_13SM90_TMA_LOADES1H_vS1I_EENS_8epilogue10collective18CollectiveEpilogueINS1L_22Sm90TmaWarpSpecializedILi4ELi2ELi16ELb1ELb0EEEJSH_NS5_IJSG_NSA_ILi32EEEEEEfNS5_IJSB_llEEEfS1S_NS1L_6fusion15FusionCallbacksIS1P_NS1T_36ScaledLinCombPerRowBiasEltActAmaxAuxINS_6layout11ColumnMajorENS1L_6thread4ReLuEfffffffLi4ELi4ELNS_15FloatRoundStyleE2EEESH_S1R_JNS18_IS1A_NS1B_ILi32EEENSK_INS5_IJS1Q_S1D_EEENS5_IJSB_S1Q_EEEEEEENS4_39AutoVectorizingCopyWithAssumedAlignmentILi128EEEEEES1J_S26_S28_NS4_14SM90_TMA_STOREES26_S28_NS4_9Copy_AtomIJNS4_17SM90_U32x4_STSM_NENS_6half_tEEEEvEEEvvEEEEvNT_6ParamsE:
	.zero		3328


//--------------------- SYMBOLS --------------------------

	.type		.nv.reservedSmem.offset0,@object
	.size		.nv.reservedSmem.offset0,0x4
	.type		__assertfail,@function
